	.target	sm_90a

	.elftype	@"ET_EXEC"


//--------------------- .note.nv.tkinfo           --------------------------
	.section	.note.nv.tkinfo,"",@"SHT_NOTE"
	.sectionflags	@"SHF_NOTE_NV_TKINFO"
	.tkinfo
        /*0018*/ 	.word	0x00000002
        /*0030*/ 	.string	""
        /*0030*/ 	.string	"ptxas"
        /*0030*/ 	.string	"Cuda compilation tools, release 13.0, V13.0.88"
        /*0030*/ 	.string	"Build cuda_13.0.r13.0/compiler.36424714_0"
        /*0030*/ 	.string	"-arch sm_90a -m 64 "



//--------------------- .note.nv.cuinfo           --------------------------
	.section	.note.nv.cuinfo,"",@"SHT_NOTE"
	.sectionflags	@"SHF_NOTE_NV_CUINFO"
        /*0018*/ 	.short	0x0002
        /*001a*/ 	.short	0x005a
        /*001c*/ 	.short	0x0082
	.zero		2


//--------------------- .nv.info                  --------------------------
	.section	.nv.info,"",@"SHT_CUDA_INFO"
	.align	4


	//----- nvinfo : EIATTR_REGCOUNT
	.align		4
        /*0000*/ 	.byte	0x04, 0x2f
        /*0002*/ 	.short	(.L_15 - .L_14)
	.align		4
.L_14:
        /*0004*/ 	.word	index@(_ZN7cutlass13device_kernelINS_4gemm6kernel13GemmUniversalIN4cute5tupleIJiiiiEEENS1_10collective13CollectiveMmaINS1_34MainloopSm90TmaGmmaWarpSpecializedILi9ENS5_IJNS4_1CILi4EEESB_NSA_ILi1EEEEEENS1_32KernelTmaWarpSpecializedPingpongEEENS5_IJNSA_ILi64EEENSA_ILi128EEESG_EEENS_10bfloat16_tENS5_IJlSC_lEEESJ_SK_NS4_8TiledMMAINS4_8MMA_AtomIJNS4_4SM904GMMA28MMA_64x128x16_F32BF16BF16_SSILNSO_5MajorE0ELSQ_0ELNSO_7ScaleInE1ELSR_1EEEEEENS4_6LayoutINS5_IJSC_SC_SC_EEENS5_IJNSA_ILi0EEESW_SW_EEEEENS5_IJNS4_10UnderscoreESZ_SZ_EEEEENS4_23SM90_TMA_LOAD_MULTICASTENS4_14ComposedLayoutINS4_7SwizzleILi3ELi4ELi3EEENS4_18smem_ptr_flag_bitsILi16EEENSU_INS5_IJNSA_ILi8EEESG_EEENS5_IJSG_SC_EEEEEEEvNS4_8identityES12_S1C_vS1D_EENS_8epilogue10collective6detail29Sm90TmaWarpSpecializedAdapterINS1G_15DefaultEpilogueISJ_SK_SK_NS1F_6thread17LinearCombinationISJ_Li1EffLNS1K_9ScaleType4KindE0ELNS_15FloatRoundStyleE2ESJ_EENS1_15EpilogueDefaultEEEEEvvEEEEvNT_6ParamsE)
        /*0008*/ 	.word	0x000000a8


	//----- nvinfo : EIATTR_FRAME_SIZE
	.align		4
.L_15:
        /*000c*/ 	.byte	0x04, 0x11
        /*000e*/ 	.short	(.L_17 - .L_16)
	.align		4
.L_16:
        /*0010*/ 	.word	index@(_ZN7cutlass13device_kernelINS_4gemm6kernel13GemmUniversalIN4cute5tupleIJiiiiEEENS1_10collective13CollectiveMmaINS1_34MainloopSm90TmaGmmaWarpSpecializedILi9ENS5_IJNS4_1CILi4EEESB_NSA_ILi1EEEEEENS1_32KernelTmaWarpSpecializedPingpongEEENS5_IJNSA_ILi64EEENSA_ILi128EEESG_EEENS_10bfloat16_tENS5_IJlSC_lEEESJ_SK_NS4_8TiledMMAINS4_8MMA_AtomIJNS4_4SM904GMMA28MMA_64x128x16_F32BF16BF16_SSILNSO_5MajorE0ELSQ_0ELNSO_7ScaleInE1ELSR_1EEEEEENS4_6LayoutINS5_IJSC_SC_SC_EEENS5_IJNSA_ILi0EEESW_SW_EEEEENS5_IJNS4_10UnderscoreESZ_SZ_EEEEENS4_23SM90_TMA_LOAD_MULTICASTENS4_14ComposedLayoutINS4_7SwizzleILi3ELi4ELi3EEENS4_18smem_ptr_flag_bitsILi16EEENSU_INS5_IJNSA_ILi8EEESG_EEENS5_IJSG_SC_EEEEEEEvNS4_8identityES12_S1C_vS1D_EENS_8epilogue10collective6detail29Sm90TmaWarpSpecializedAdapterINS1G_15DefaultEpilogueISJ_SK_SK_NS1F_6thread17LinearCombinationISJ_Li1EffLNS1K_9ScaleType4KindE0ELNS_15FloatRoundStyleE2ESJ_EENS1_15EpilogueDefaultEEEEEvvEEEEvNT_6ParamsE)
        /*0014*/ 	.word	0x00000008


	//----- nvinfo : EIATTR_MIN_STACK_SIZE
	.align		4
.L_17:
        /*0018*/ 	.byte	0x04, 0x12
        /*001a*/ 	.short	(.L_19 - .L_18)
	.align		4
.L_18:
        /*001c*/ 	.word	index@(_ZN7cutlass13device_kernelINS_4gemm6kernel13GemmUniversalIN4cute5tupleIJiiiiEEENS1_10collective13CollectiveMmaINS1_34MainloopSm90TmaGmmaWarpSpecializedILi9ENS5_IJNS4_1CILi4EEESB_NSA_ILi1EEEEEENS1_32KernelTmaWarpSpecializedPingpongEEENS5_IJNSA_ILi64EEENSA_ILi128EEESG_EEENS_10bfloat16_tENS5_IJlSC_lEEESJ_SK_NS4_8TiledMMAINS4_8MMA_AtomIJNS4_4SM904GMMA28MMA_64x128x16_F32BF16BF16_SSILNSO_5MajorE0ELSQ_0ELNSO_7ScaleInE1ELSR_1EEEEEENS4_6LayoutINS5_IJSC_SC_SC_EEENS5_IJNSA_ILi0EEESW_SW_EEEEENS5_IJNS4_10UnderscoreESZ_SZ_EEEEENS4_23SM90_TMA_LOAD_MULTICASTENS4_14ComposedLayoutINS4_7SwizzleILi3ELi4ELi3EEENS4_18smem_ptr_flag_bitsILi16EEENSU_INS5_IJNSA_ILi8EEESG_EEENS5_IJSG_SC_EEEEEEEvNS4_8identityES12_S1C_vS1D_EENS_8epilogue10collective6detail29Sm90TmaWarpSpecializedAdapterINS1G_15DefaultEpilogueISJ_SK_SK_NS1F_6thread17LinearCombinationISJ_Li1EffLNS1K_9ScaleType4KindE0ELNS_15FloatRoundStyleE2ESJ_EENS1_15EpilogueDefaultEEEEEvvEEEEvNT_6ParamsE)
        /*0020*/ 	.word	0x00000008
.L_19:


//--------------------- .nv.compat                --------------------------
	.section	.nv.compat,"",@"SHT_CUDA_COMPAT_INFO"
	.align	4
        /*0000*/ 	.byte	0x02, 0x09, 0x01, 0x00, 0x02, 0x02, 0x04, 0x00, 0x02, 0x05, 0x05, 0x00, 0x03, 0x07, 0x01, 0x01
        /*0010*/ 	.byte	0x02, 0x03, 0x01, 0x00, 0x02, 0x06, 0x01, 0x00, 0x04, 0x0b, 0x08, 0x00, 0x00, 0x00, 0x00, 0x00
        /*0020*/ 	.byte	0x00, 0x00, 0x00, 0x00


//--------------------- .nv.info._ZN7cutlass13device_kernelINS_4gemm6kernel13GemmUniversalIN4cute5tupleIJiiiiEEENS1_10collective13CollectiveMmaINS1_34MainloopSm90TmaGmmaWarpSpecializedILi9ENS5_IJNS4_1CILi4EEESB_NSA_ILi1EEEEEENS1_32KernelTmaWarpSpecializedPingpongEEENS5_IJNSA_ILi64EEENSA_ILi128EEESG_EEENS_10bfloat16_tENS5_IJlSC_lEEESJ_SK_NS4_8TiledMMAINS4_8MMA_AtomIJNS4_4SM904GMMA28MMA_64x128x16_F32BF16BF16_SSILNSO_5MajorE0ELSQ_0ELNSO_7ScaleInE1ELSR_1EEEEEENS4_6LayoutINS5_IJSC_SC_SC_EEENS5_IJNSA_ILi0EEESW_SW_EEEEENS5_IJNS4_10UnderscoreESZ_SZ_EEEEENS4_23SM90_TMA_LOAD_MULTICASTENS4_14ComposedLayoutINS4_7SwizzleILi3ELi4ELi3EEENS4_18smem_ptr_flag_bitsILi16EEENSU_INS5_IJNSA_ILi8EEESG_EEENS5_IJSG_SC_EEEEEEEvNS4_8identityES12_S1C_vS1D_EENS_8epilogue10collective6detail29Sm90TmaWarpSpecializedAdapterINS1G_15DefaultEpilogueISJ_SK_SK_NS1F_6thread17LinearCombinationISJ_Li1EffLNS1K_9ScaleType4KindE0ELNS_15FloatRoundStyleE2ESJ_EENS1_15EpilogueDefaultEEEEEvvEEEEvNT_6ParamsE --------------------------
	.section	.nv.info._ZN7cutlass13device_kernelINS_4gemm6kernel13GemmUniversalIN4cute5tupleIJiiiiEEENS1_10collective13CollectiveMmaINS1_34MainloopSm90TmaGmmaWarpSpecializedILi9ENS5_IJNS4_1CILi4EEESB_NSA_ILi1EEEEEENS1_32KernelTmaWarpSpecializedPingpongEEENS5_IJNSA_ILi64EEENSA_ILi128EEESG_EEENS_10bfloat16_tENS5_IJlSC_lEEESJ_SK_NS4_8TiledMMAINS4_8MMA_AtomIJNS4_4SM904GMMA28MMA_64x128x16_F32BF16BF16_SSILNSO_5MajorE0ELSQ_0ELNSO_7ScaleInE1ELSR_1EEEEEENS4_6LayoutINS5_IJSC_SC_SC_EEENS5_IJNSA_ILi0EEESW_SW_EEEEENS5_IJNS4_10UnderscoreESZ_SZ_EEEEENS4_23SM90_TMA_LOAD_MULTICASTENS4_14ComposedLayoutINS4_7SwizzleILi3ELi4ELi3EEENS4_18smem_ptr_flag_bitsILi16EEENSU_INS5_IJNSA_ILi8EEESG_EEENS5_IJSG_SC_EEEEEEEvNS4_8identityES12_S1C_vS1D_EENS_8epilogue10collective6detail29Sm90TmaWarpSpecializedAdapterINS1G_15DefaultEpilogueISJ_SK_SK_NS1F_6thread17LinearCombinationISJ_Li1EffLNS1K_9ScaleType4KindE0ELNS_15FloatRoundStyleE2ESJ_EENS1_15EpilogueDefaultEEEEEvvEEEEvNT_6ParamsE,"",@"SHT_CUDA_INFO"
	.sectionflags	@""
	.align	4


	//----- nvinfo : EIATTR_CUDA_API_VERSION
	.align		4
        /*0000*/ 	.byte	0x04, 0x37
        /*0002*/ 	.short	(.L_21 - .L_20)
.L_20:
        /*0004*/ 	.word	0x00000082


	//----- nvinfo : EIATTR_KPARAM_INFO
	.align		4
.L_21:
        /*0008*/ 	.byte	0x04, 0x17
        /*000a*/ 	.short	(.L_23 - .L_22)
.L_22:
        /*000c*/ 	.word	0x00000000
        /*0010*/ 	.short	0x0000
        /*0012*/ 	.short	0x0070
        /*0014*/ 	.byte	0x00, 0xf0, 0x01, 0x10


	//----- nvinfo : EIATTR_SPARSE_MMA_MASK
	.align		4
.L_23:
        /*0018*/ 	.byte	0x03, 0x50
        /*001a*/ 	.short	0x0000


	//----- nvinfo : EIATTR_MAXREG_COUNT
	.align		4
        /*001c*/ 	.byte	0x03, 0x1b
        /*001e*/ 	.short	0x00a8


	//----- nvinfo : EIATTR_NUM_BARRIERS
	.align		4
        /*0020*/ 	.byte	0x02, 0x4c
        /*0022*/ 	.byte	0x01
	.zero		1


	//----- nvinfo : EIATTR_EXTERNS
	.align		4
        /*0024*/ 	.byte	0x04, 0x0f
        /*0026*/ 	.short	(.L_25 - .L_24)


	//   ....[0]....
	.align		4
.L_24:
        /*0028*/ 	.word	index@(__assertfail)


	//----- nvinfo : EIATTR_ANNOTATIONS
	.align		4
.L_25:
        /*002c*/ 	.byte	0x04, 0x55
        /*002e*/ 	.short	(.L_27 - .L_26)


	//   ....[0]....
.L_26:
        /*0030*/ 	.word	0x00000001
        /*0034*/ 	.byte	0xa0, 0x0e, 0x00, 0x00, 0x01, 0x00, 0x00, 0x00, 0x50, 0x15, 0x00, 0x00, 0x01, 0x00, 0x00, 0x00
        /*0044*/ 	.byte	0x60, 0x64, 0x00, 0x00, 0x01, 0x00, 0x00, 0x00, 0xe0, 0x71, 0x00, 0x00


	//----- nvinfo : EIATTR_MERCURY_ISA_VERSION
	.align		4
.L_27:
        /*0050*/ 	.byte	0x03, 0x5f
        /*0052*/ 	.short	0x0101


	//----- nvinfo : EIATTR_INT_WARP_WIDE_INSTR_OFFSETS
	.align		4
        /*0054*/ 	.byte	0x04, 0x31
        /*0056*/ 	.short	(.L_29 - .L_28)


	//   ....[0]....
.L_28:
        /*0058*/ 	.word	0x000005d0


	//   ....[1]....
        /*005c*/ 	.word	0x00000670


	//   ....[2]....
        /*0060*/ 	.word	0x00000690


	//   ....[3]....
        /*0064*/ 	.word	0x000006a0


	//   ....[4]....
        /*0068*/ 	.word	0x000006f0


	//   ....[5]....
        /*006c*/ 	.word	0x00000710


	//   ....[6]....
        /*0070*/ 	.word	0x00000860


	//   ....[7]....
        /*0074*/ 	.word	0x000008a0


	//   ....[8]....
        /*0078*/ 	.word	0x00002210


	//----- nvinfo : EIATTR_COOP_GROUP_MASK_REGIDS
	.align		4
.L_29:
        /*007c*/ 	.byte	0x04, 0x29
        /*007e*/ 	.short	(.L_31 - .L_30)


	//   ....[0]....
.L_30:
        /*0080*/ 	.word	0xffffffff


	//   ....[1]....
        /*0084*/ 	.word	0xffffffff


	//   ....[2]....
        /*0088*/ 	.word	0xffffffff


	//   ....[3]....
        /*008c*/ 	.word	0xffffffff


	//   ....[4]....
        /*0090*/ 	.word	0xffffffff


	//   ....[5]....
        /*0094*/ 	.word	0xffffffff


	//   ....[6]....
        /*0098*/ 	.word	0xffffffff


	//----- nvinfo : EIATTR_COOP_GROUP_INSTR_OFFSETS
	.align		4
.L_31:
        /*009c*/ 	.byte	0x04, 0x28
        /*009e*/ 	.short	(.L_33 - .L_32)


	//   ....[0]....
.L_32:
        /*00a0*/ 	.word	0x00000070


	//   ....[1]....
        /*00a4*/ 	.word	0x00000080


	//   ....[2]....
        /*00a8*/ 	.word	0x00000140


	//   ....[3]....
        /*00ac*/ 	.word	0x000003a0


	//   ....[4]....
        /*00b0*/ 	.word	0x000003e0


	//   ....[5]....
        /*00b4*/ 	.word	0x00000420


	//   ....[6]....
        /*00b8*/ 	.word	0x00000a50


	//----- nvinfo : EIATTR_REG_RECONFIG
	.align		4
.L_33:
        /*00bc*/ 	.byte	0x01, 0x54
	.zero		2


	//----- nvinfo : EIATTR_SYSCALL_OFFSETS
	.align		4
        /*00c0*/ 	.byte	0x04, 0x46
        /*00c2*/ 	.short	(.L_35 - .L_34)


	//   ....[0]....
.L_34:
        /*00c4*/ 	.word	0x000019c0


	//----- nvinfo : EIATTR_MBARRIER_INSTR_OFFSETS
	.align		4
.L_35:
        /*00c8*/ 	.byte	0x04, 0x39
        /*00ca*/ 	.short	(.L_37 - .L_36)


	//   ....[0]....
.L_36:
        /*00cc*/ 	.word	0x00000260
        /*00d0*/ 	.word	0x000000ff
        /*00d4*/ 	.word	0x00000000
        /*00d8*/ 	.short	0x0100
        /*00da*/ 	.byte	0x08
	.zero		1


	//   ....[1]....
        /*00dc*/ 	.word	0x00000270
        /*00e0*/ 	.word	0x000000ff
        /*00e4*/ 	.word	0x00000048
        /*00e8*/ 	.short	0x0100
        /*00ea*/ 	.byte	0x08
	.zero		1


	//   ....[2]....
        /*00ec*/ 	.word	0x00000280
        /*00f0*/ 	.word	0x000000ff
        /*00f4*/ 	.word	0x00000008
        /*00f8*/ 	.short	0x0100
        /*00fa*/ 	.byte	0x08
	.zero		1


	//   ....[3]....
        /*00fc*/ 	.word	0x00000290
        /*0100*/ 	.word	0x000000ff
        /*0104*/ 	.word	0x00000050
        /*0108*/ 	.short	0x0100
        /*010a*/ 	.byte	0x08
	.zero		1


	//   ....[4]....
        /*010c*/ 	.word	0x000002a0
        /*0110*/ 	.word	0x000000ff
        /*0114*/ 	.word	0x00000010
        /*0118*/ 	.short	0x0100
        /*011a*/ 	.byte	0x08
	.zero		1


	//   ....[5]....
        /*011c*/ 	.word	0x000002b0
        /*0120*/ 	.word	0x000000ff
        /*0124*/ 	.word	0x00000058
        /*0128*/ 	.short	0x0100
        /*012a*/ 	.byte	0x08
	.zero		1


	//   ....[6]....
        /*012c*/ 	.word	0x000002c0
        /*0130*/ 	.word	0x000000ff
        /*0134*/ 	.word	0x00000018
        /*0138*/ 	.short	0x0100
        /*013a*/ 	.byte	0x08
	.zero		1


	//   ....[7]....
        /*013c*/ 	.word	0x000002d0
        /*0140*/ 	.word	0x000000ff
        /*0144*/ 	.word	0x00000060
        /*0148*/ 	.short	0x0100
        /*014a*/ 	.byte	0x08
	.zero		1


	//   ....[8]....
        /*014c*/ 	.word	0x000002e0
        /*0150*/ 	.word	0x000000ff
        /*0154*/ 	.word	0x00000020
        /*0158*/ 	.short	0x0100
        /*015a*/ 	.byte	0x08
	.zero		1


	//   ....[9]....
        /*015c*/ 	.word	0x000002f0
        /*0160*/ 	.word	0x000000ff
        /*0164*/ 	.word	0x00000068
        /*0168*/ 	.short	0x0100
        /*016a*/ 	.byte	0x08
	.zero		1


	//   ....[10]....
        /*016c*/ 	.word	0x00000300
        /*0170*/ 	.word	0x000000ff
        /*0174*/ 	.word	0x00000028
        /*0178*/ 	.short	0x0100
        /*017a*/ 	.byte	0x08
	.zero		1


	//   ....[11]....
        /*017c*/ 	.word	0x00000310
        /*0180*/ 	.word	0x000000ff
        /*0184*/ 	.word	0x00000070
        /*0188*/ 	.short	0x0100
        /*018a*/ 	.byte	0x08
	.zero		1


	//   ....[12]....
        /*018c*/ 	.word	0x00000320
        /*0190*/ 	.word	0x000000ff
        /*0194*/ 	.word	0x00000030
        /*0198*/ 	.short	0x0100
        /*019a*/ 	.byte	0x08
	.zero		1


	//   ....[13]....
        /*019c*/ 	.word	0x00000330
        /*01a0*/ 	.word	0x000000ff
        /*01a4*/ 	.word	0x00000078
        /*01a8*/ 	.short	0x0100
        /*01aa*/ 	.byte	0x08
	.zero		1


	//   ....[14]....
        /*01ac*/ 	.word	0x00000340
        /*01b0*/ 	.word	0x000000ff
        /*01b4*/ 	.word	0x00000038
        /*01b8*/ 	.short	0x0100
        /*01ba*/ 	.byte	0x08
	.zero		1


	//   ....[15]....
        /*01bc*/ 	.word	0x00000350
        /*01c0*/ 	.word	0x000000ff
        /*01c4*/ 	.word	0x00000080
        /*01c8*/ 	.short	0x0100
        /*01ca*/ 	.byte	0x08
	.zero		1


	//   ....[16]....
        /*01cc*/ 	.word	0x00000360
        /*01d0*/ 	.word	0x000000ff
        /*01d4*/ 	.word	0x00000040
        /*01d8*/ 	.short	0x0100
        /*01da*/ 	.byte	0x08
	.zero		1


	//   ....[17]....
        /*01dc*/ 	.word	0x00000370
        /*01e0*/ 	.word	0x000000ff
        /*01e4*/ 	.word	0x00000088
        /*01e8*/ 	.short	0x0100
        /*01ea*/ 	.byte	0x08
	.zero		1


	//   ....[18]....
        /*01ec*/ 	.word	0x000008d0
        /*01f0*/ 	.word	0x000000ff
        /*01f4*/ 	.word	0x000000c0
        /*01f8*/ 	.short	0x0100
        /*01fa*/ 	.byte	0x08
	.zero		1


	//   ....[19]....
        /*01fc*/ 	.word	0x00000970
        /*0200*/ 	.word	0x000000ff
        /*0204*/ 	.word	0x000000c8
        /*0208*/ 	.short	0x0100
        /*020a*/ 	.byte	0x08
	.zero		1


	//   ....[20]....
        /*020c*/ 	.word	0x000009d0
        /*0210*/ 	.word	0x000000ff
        /*0214*/ 	.word	0x000000a0
        /*0218*/ 	.short	0x0100
        /*021a*/ 	.byte	0x09
	.zero		1


	//   ....[21]....
        /*021c*/ 	.word	0x000009e0
        /*0220*/ 	.word	0x000000ff
        /*0224*/ 	.word	0x000000a8
        /*0228*/ 	.short	0x0100
        /*022a*/ 	.byte	0x09
	.zero		1


	//   ....[22]....
        /*022c*/ 	.word	0x000009f0
        /*0230*/ 	.word	0x000000ff
        /*0234*/ 	.word	0x000000b0
        /*0238*/ 	.short	0x0100
        /*023a*/ 	.byte	0x09
	.zero		1


	//   ....[23]....
        /*023c*/ 	.word	0x00000a00
        /*0240*/ 	.word	0x000000ff
        /*0244*/ 	.word	0x000000b8
        /*0248*/ 	.short	0x0100
        /*024a*/ 	.byte	0x09
	.zero		1


	//   ....[24]....
        /*024c*/ 	.word	0x00001880
        /*0250*/ 	.word	0x000000ff
        /*0254*/ 	.word	0xfffffff8
        /*0258*/ 	.short	0x010a
        /*025a*/ 	.byte	0x2b
	.zero		1


	//   ....[25]....
        /*025c*/ 	.word	0x00001a40
        /*0260*/ 	.word	0x00000003
        /*0264*/ 	.word	0x00000000
        /*0268*/ 	.short	0x010a
        /*026a*/ 	.byte	0x3f
	.zero		1


	//   ....[26]....
        /*026c*/ 	.word	0x00001aa0
        /*0270*/ 	.word	0x00000003
        /*0274*/ 	.word	0x00000000
        /*0278*/ 	.short	0x010a
        /*027a*/ 	.byte	0x3f
	.zero		1


	//   ....[27]....
        /*027c*/ 	.word	0x00001e00
        /*0280*/ 	.word	0x000000ff
        /*0284*/ 	.word	0x00000000
        /*0288*/ 	.short	0x010a
        /*028a*/ 	.byte	0x04
	.zero		1


	//   ....[28]....
        /*028c*/ 	.word	0x00001e40
        /*0290*/ 	.word	0x000000ff
        /*0294*/ 	.word	0x00000000
        /*0298*/ 	.short	0x010a
        /*029a*/ 	.byte	0x04
	.zero		1


	//   ....[29]....
        /*029c*/ 	.word	0x000020a0
        /*02a0*/ 	.word	0x00000005
        /*02a4*/ 	.word	0x00000000
        /*02a8*/ 	.short	0x0101
        /*02aa*/ 	.byte	0x3f
	.zero		1


	//   ....[30]....
        /*02ac*/ 	.word	0x000021b0
        /*02b0*/ 	.word	0x00000003
        /*02b4*/ 	.word	0x00000000
        /*02b8*/ 	.short	0x0101
        /*02ba*/ 	.byte	0x2e
	.zero		1


	//   ....[31]....
        /*02bc*/ 	.word	0x000022b0
        /*02c0*/ 	.word	0x00000003
        /*02c4*/ 	.word	0x00000000
        /*02c8*/ 	.short	0x0101
        /*02ca*/ 	.byte	0x3f
	.zero		1


	//   ....[32]....
        /*02cc*/ 	.word	0x00002330
        /*02d0*/ 	.word	0x000000ff
        /*02d4*/ 	.word	0x00000008
        /*02d8*/ 	.short	0x010a
        /*02da*/ 	.byte	0x2b
	.zero		1


	//   ....[33]....
        /*02dc*/ 	.word	0x000064a0
        /*02e0*/ 	.word	0x00000000
        /*02e4*/ 	.word	0x00000000
        /*02e8*/ 	.short	0x0101
        /*02ea*/ 	.byte	0x2e
	.zero		1


	//   ....[34]....
        /*02ec*/ 	.word	0x00006f00
        /*02f0*/ 	.word	0x0000000b
        /*02f4*/ 	.word	0x00000048
        /*02f8*/ 	.short	0x010a
        /*02fa*/ 	.byte	0x3f
	.zero		1


	//   ....[35]....
        /*02fc*/ 	.word	0x00007310
        /*0300*/ 	.word	0x00000006
        /*0304*/ 	.word	0x000000c8
        /*0308*/ 	.short	0x0101
        /*030a*/ 	.byte	0x3f
	.zero		1


	//   ....[36]....
        /*030c*/ 	.word	0x00007a30
        /*0310*/ 	.word	0x00000007
        /*0314*/ 	.word	0x00000000
        /*0318*/ 	.short	0x010a
        /*031a*/ 	.byte	0x3f
	.zero		1


	//   ....[37]....
        /*031c*/ 	.word	0x00007ab0
        /*0320*/ 	.word	0x00000006
        /*0324*/ 	.word	0x00000000
        /*0328*/ 	.short	0x010a
        /*032a*/ 	.byte	0x3f
	.zero		1


	//   ....[38]....
        /*032c*/ 	.word	0x00007b40
        /*0330*/ 	.word	0x00000007
        /*0334*/ 	.word	0x00000000
        /*0338*/ 	.short	0x010a
        /*033a*/ 	.byte	0x3f
	.zero		1


	//   ....[39]....
        /*033c*/ 	.word	0x00007bd0
        /*0340*/ 	.word	0x00000006
        /*0344*/ 	.word	0x00000000
        /*0348*/ 	.short	0x010a
        /*034a*/ 	.byte	0x3f
	.zero		1


	//   ....[40]....
        /*034c*/ 	.word	0x00007c60
        /*0350*/ 	.word	0x00000007
        /*0354*/ 	.word	0x00000000
        /*0358*/ 	.short	0x010a
        /*035a*/ 	.byte	0x3f
	.zero		1


	//   ....[41]....
        /*035c*/ 	.word	0x00007cf0
        /*0360*/ 	.word	0x00000006
        /*0364*/ 	.word	0x00000000
        /*0368*/ 	.short	0x010a
        /*036a*/ 	.byte	0x3f
	.zero		1


	//   ....[42]....
        /*036c*/ 	.word	0x00007d80
        /*0370*/ 	.word	0x00000007
        /*0374*/ 	.word	0x00000000
        /*0378*/ 	.short	0x010a
        /*037a*/ 	.byte	0x3f
	.zero		1


	//   ....[43]....
        /*037c*/ 	.word	0x00007e10
        /*0380*/ 	.word	0x00000006
        /*0384*/ 	.word	0x00000000
        /*0388*/ 	.short	0x010a
        /*038a*/ 	.byte	0x3f
	.zero		1


	//   ....[44]....
        /*038c*/ 	.word	0x00007ea0
        /*0390*/ 	.word	0x00000005
        /*0394*/ 	.word	0x00000000
        /*0398*/ 	.short	0x010a
        /*039a*/ 	.byte	0x3f
	.zero		1


	//   ....[45]....
        /*039c*/ 	.word	0x00007f10
        /*03a0*/ 	.word	0x00000003
        /*03a4*/ 	.word	0xfffffff8
        /*03a8*/ 	.short	0x010a
        /*03aa*/ 	.byte	0x3f
	.zero		1


	//   ....[46]....
        /*03ac*/ 	.word	0x00007f60
        /*03b0*/ 	.word	0x00000003
        /*03b4*/ 	.word	0x00000000
        /*03b8*/ 	.short	0x010a
        /*03ba*/ 	.byte	0x3f
	.zero		1


	//   ....[47]....
        /*03bc*/ 	.word	0x00007fc0
        /*03c0*/ 	.word	0x00000005
        /*03c4*/ 	.word	0x00000000
        /*03c8*/ 	.short	0x010a
        /*03ca*/ 	.byte	0x3f
	.zero		1


	//   ....[48]....
        /*03cc*/ 	.word	0x00008020
        /*03d0*/ 	.word	0x00000003
        /*03d4*/ 	.word	0x00000008
        /*03d8*/ 	.short	0x010a
        /*03da*/ 	.byte	0x3f
	.zero		1


	//   ....[49]....
        /*03dc*/ 	.word	0x000080f0
        /*03e0*/ 	.word	0x0000000b
        /*03e4*/ 	.word	0x00000048
        /*03e8*/ 	.short	0x010a
        /*03ea*/ 	.byte	0x3f
	.zero		1


	//   ....[50]....
        /*03ec*/ 	.word	0x000081c0
        /*03f0*/ 	.word	0x00000007
        /*03f4*/ 	.word	0x00000000
        /*03f8*/ 	.short	0x010a
        /*03fa*/ 	.byte	0x3f
	.zero		1


	//   ....[51]....
        /*03fc*/ 	.word	0x00008210
        /*0400*/ 	.word	0x00000006
        /*0404*/ 	.word	0x00000000
        /*0408*/ 	.short	0x010a
        /*040a*/ 	.byte	0x3f
	.zero		1


	//   ....[52]....
        /*040c*/ 	.word	0x00008260
        /*0410*/ 	.word	0x00000007
        /*0414*/ 	.word	0x00000000
        /*0418*/ 	.short	0x010a
        /*041a*/ 	.byte	0x3f
	.zero		1


	//   ....[53]....
        /*041c*/ 	.word	0x000082b0
        /*0420*/ 	.word	0x00000006
        /*0424*/ 	.word	0x00000000
        /*0428*/ 	.short	0x010a
        /*042a*/ 	.byte	0x3f
	.zero		1


	//   ....[54]....
        /*042c*/ 	.word	0x00008300
        /*0430*/ 	.word	0x00000007
        /*0434*/ 	.word	0x00000000
        /*0438*/ 	.short	0x010a
        /*043a*/ 	.byte	0x3f
	.zero		1


	//   ....[55]....
        /*043c*/ 	.word	0x00008350
        /*0440*/ 	.word	0x00000006
        /*0444*/ 	.word	0x00000000
        /*0448*/ 	.short	0x010a
        /*044a*/ 	.byte	0x3f
	.zero		1


	//   ....[56]....
        /*044c*/ 	.word	0x000083a0
        /*0450*/ 	.word	0x00000007
        /*0454*/ 	.word	0x00000000
        /*0458*/ 	.short	0x010a
        /*045a*/ 	.byte	0x3f
	.zero		1


	//   ....[57]....
        /*045c*/ 	.word	0x000083f0
        /*0460*/ 	.word	0x00000006
        /*0464*/ 	.word	0x00000000
        /*0468*/ 	.short	0x010a
        /*046a*/ 	.byte	0x3f
	.zero		1


	//----- nvinfo : EIATTR_NUM_MBARRIERS
	.align		4
.L_37:
        /*046c*/ 	.byte	0x03, 0x38
        /*046e*/ 	.short	0x0018


	//----- nvinfo : EIATTR_EXIT_INSTR_OFFSETS
	.align		4
        /*0470*/ 	.byte	0x04, 0x1c
        /*0472*/ 	.short	(.L_39 - .L_38)


	//   ....[0]....
.L_38:
        /*0474*/ 	.word	0x000014e0


	//   ....[1]....
        /*0478*/ 	.word	0x00001540


	//   ....[2]....
        /*047c*/ 	.word	0x00006ac0


	//   ....[3]....
        /*0480*/ 	.word	0x00006af0


	//   ....[4]....
        /*0484*/ 	.word	0x00007ef0


	//----- nvinfo : EIATTR_MAX_THREADS
	.align		4
.L_39:
        /*0488*/ 	.byte	0x04, 0x05
        /*048a*/ 	.short	(.L_41 - .L_40)
.L_40:
        /*048c*/ 	.word	0x00000180
        /*0490*/ 	.word	0x00000001
        /*0494*/ 	.word	0x00000001


	//----- nvinfo : EIATTR_CRS_STACK_SIZE
	.align		4
.L_41:
        /*0498*/ 	.byte	0x04, 0x1e
        /*049a*/ 	.short	(.L_43 - .L_42)
.L_42:
        /*049c*/ 	.word	0x00000000


	//----- nvinfo : EIATTR_CBANK_PARAM_SIZE
	.align		4
.L_43:
        /*04a0*/ 	.byte	0x03, 0x19
        /*04a2*/ 	.short	0x0470


	//----- nvinfo : EIATTR_PARAM_CBANK
	.align		4
        /*04a4*/ 	.byte	0x04, 0x0a
        /*04a6*/ 	.short	(.L_45 - .L_44)
	.align		4
.L_44:
        /*04a8*/ 	.word	index@(.nv.constant0._ZN7cutlass13device_kernelINS_4gemm6kernel13GemmUniversalIN4cute5tupleIJiiiiEEENS1_10collective13CollectiveMmaINS1_34MainloopSm90TmaGmmaWarpSpecializedILi9ENS5_IJNS4_1CILi4EEESB_NSA_ILi1EEEEEENS1_32KernelTmaWarpSpecializedPingpongEEENS5_IJNSA_ILi64EEENSA_ILi128EEESG_EEENS_10bfloat16_tENS5_IJlSC_lEEESJ_SK_NS4_8TiledMMAINS4_8MMA_AtomIJNS4_4SM904GMMA28MMA_64x128x16_F32BF16BF16_SSILNSO_5MajorE0ELSQ_0ELNSO_7ScaleInE1ELSR_1EEEEEENS4_6LayoutINS5_IJSC_SC_SC_EEENS5_IJNSA_ILi0EEESW_SW_EEEEENS5_IJNS4_10UnderscoreESZ_SZ_EEEEENS4_23SM90_TMA_LOAD_MULTICASTENS4_14ComposedLayoutINS4_7SwizzleILi3ELi4ELi3EEENS4_18smem_ptr_flag_bitsILi16EEENSU_INS5_IJNSA_ILi8EEESG_EEENS5_IJSG_SC_EEEEEEEvNS4_8identityES12_S1C_vS1D_EENS_8epilogue10collective6detail29Sm90TmaWarpSpecializedAdapterINS1G_15DefaultEpilogueISJ_SK_SK_NS1F_6thread17LinearCombinationISJ_Li1EffLNS1K_9ScaleType4KindE0ELNS_15FloatRoundStyleE2ESJ_EENS1_15EpilogueDefaultEEEEEvvEEEEvNT_6ParamsE)
        /*04ac*/ 	.short	0x0210
        /*04ae*/ 	.short	0x0470


	//----- nvinfo : EIATTR_SW_WAR
	.align		4
.L_45:
        /*04b0*/ 	.byte	0x04, 0x36
        /*04b2*/ 	.short	(.L_47 - .L_46)
.L_46:
        /*04b4*/ 	.word	0x00000008
.L_47:


//--------------------- .nv.callgraph             --------------------------
	.section	.nv.callgraph,"",@"SHT_CUDA_CALLGRAPH"
	.align	4
	.sectionentsize	8
	.align		4
        /*0000*/ 	.word	0x00000000
	.align		4
        /*0004*/ 	.word	0xffffffff
	.align		4
        /*0008*/ 	.word	index@(_ZN7cutlass13device_kernelINS_4gemm6kernel13GemmUniversalIN4cute5tupleIJiiiiEEENS1_10collective13CollectiveMmaINS1_34MainloopSm90TmaGmmaWarpSpecializedILi9ENS5_IJNS4_1CILi4EEESB_NSA_ILi1EEEEEENS1_32KernelTmaWarpSpecializedPingpongEEENS5_IJNSA_ILi64EEENSA_ILi128EEESG_EEENS_10bfloat16_tENS5_IJlSC_lEEESJ_SK_NS4_8TiledMMAINS4_8MMA_AtomIJNS4_4SM904GMMA28MMA_64x128x16_F32BF16BF16_SSILNSO_5MajorE0ELSQ_0ELNSO_7ScaleInE1ELSR_1EEEEEENS4_6LayoutINS5_IJSC_SC_SC_EEENS5_IJNSA_ILi0EEESW_SW_EEEEENS5_IJNS4_10UnderscoreESZ_SZ_EEEEENS4_23SM90_TMA_LOAD_MULTICASTENS4_14ComposedLayoutINS4_7SwizzleILi3ELi4ELi3EEENS4_18smem_ptr_flag_bitsILi16EEENSU_INS5_IJNSA_ILi8EEESG_EEENS5_IJSG_SC_EEEEEEEvNS4_8identityES12_S1C_vS1D_EENS_8epilogue10collective6detail29Sm90TmaWarpSpecializedAdapterINS1G_15DefaultEpilogueISJ_SK_SK_NS1F_6thread17LinearCombinationISJ_Li1EffLNS1K_9ScaleType4KindE0ELNS_15FloatRoundStyleE2ESJ_EENS1_15EpilogueDefaultEEEEEvvEEEEvNT_6ParamsE)
	.align		4
        /*000c*/ 	.word	index@(__assertfail)
	.align		4
        /*0010*/ 	.word	0x00000000
	.align		4
        /*0014*/ 	.word	0xfffffffe
	.align		4
        /*0018*/ 	.word	0x00000000
	.align		4
        /*001c*/ 	.word	0xfffffffd
	.align		4
        /*0020*/ 	.word	0x00000000
	.align		4
        /*0024*/ 	.word	0xfffffffc


//--------------------- .nv.constant4             --------------------------
	.section	.nv.constant4,"a",@progbits
	.align	8
	.align		8
.nv.constant4:
        /*0000*/ 	.dword	__assertfail
	.align		8
        /*0008*/ 	.dword	__unnamed_1
	.align		8
        /*0010*/ 	.dword	_ZN40_INTERNAL_2f8c4da8_4_k_cu_1caa4bf3_221184cuda3std3__45__cpo5beginE
	.align		8
        /*0018*/ 	.dword	_ZN40_INTERNAL_2f8c4da8_4_k_cu_1caa4bf3_221184cuda3std3__45__cpo3endE
	.align		8
        /*0020*/ 	.dword	_ZN40_INTERNAL_2f8c4da8_4_k_cu_1caa4bf3_221184cuda3std3__45__cpo6cbeginE
	.align		8
        /*0028*/ 	.dword	_ZN40_INTERNAL_2f8c4da8_4_k_cu_1caa4bf3_221184cuda3std3__45__cpo4cendE
	.align		8
        /*0030*/ 	.dword	_ZN40_INTERNAL_2f8c4da8_4_k_cu_1caa4bf3_221184cuda3std3__442_GLOBAL__N__2f8c4da8_4_k_cu_1caa4bf3_221186ignoreE
	.align		8
        /*0038*/ 	.dword	_ZN40_INTERNAL_2f8c4da8_4_k_cu_1caa4bf3_221184cuda3std3__419piecewise_constructE
	.align		8
        /*0040*/ 	.dword	_ZN40_INTERNAL_2f8c4da8_4_k_cu_1caa4bf3_221184cuda3std3__48in_placeE
	.align		8
        /*0048*/ 	.dword	_ZN40_INTERNAL_2f8c4da8_4_k_cu_1caa4bf3_221184cuda3std6ranges3__45__cpo4swapE
	.align		8
        /*0050*/ 	.dword	_ZN40_INTERNAL_2f8c4da8_4_k_cu_1caa4bf3_221184cuda3std6ranges3__45__cpo9iter_moveE
	.align		8
        /*0058*/ 	.dword	_ZN40_INTERNAL_2f8c4da8_4_k_cu_1caa4bf3_221184cute7productE
	.align		8
        /*0060*/ 	.dword	_ZN40_INTERNAL_2f8c4da8_4_k_cu_1caa4bf3_221184cute1_E
	.align		8
        /*0068*/ 	.dword	$str$22
	.align		8
        /*0070*/ 	.dword	$str$23


//--------------------- .text._ZN7cutlass13device_kernelINS_4gemm6kernel13GemmUniversalIN4cute5tupleIJiiiiEEENS1_10collective13CollectiveMmaINS1_34MainloopSm90TmaGmmaWarpSpecializedILi9ENS5_IJNS4_1CILi4EEESB_NSA_ILi1EEEEEENS1_32KernelTmaWarpSpecializedPingpongEEENS5_IJNSA_ILi64EEENSA_ILi128EEESG_EEENS_10bfloat16_tENS5_IJlSC_lEEESJ_SK_NS4_8TiledMMAINS4_8MMA_AtomIJNS4_4SM904GMMA28MMA_64x128x16_F32BF16BF16_SSILNSO_5MajorE0ELSQ_0ELNSO_7ScaleInE1ELSR_1EEEEEENS4_6LayoutINS5_IJSC_SC_SC_EEENS5_IJNSA_ILi0EEESW_SW_EEEEENS5_IJNS4_10UnderscoreESZ_SZ_EEEEENS4_23SM90_TMA_LOAD_MULTICASTENS4_14ComposedLayoutINS4_7SwizzleILi3ELi4ELi3EEENS4_18smem_ptr_flag_bitsILi16EEENSU_INS5_IJNSA_ILi8EEESG_EEENS5_IJSG_SC_EEEEEEEvNS4_8identityES12_S1C_vS1D_EENS_8epilogue10collective6detail29Sm90TmaWarpSpecializedAdapterINS1G_15DefaultEpilogueISJ_SK_SK_NS1F_6thread17LinearCombinationISJ_Li1EffLNS1K_9ScaleType4KindE0ELNS_15FloatRoundStyleE2ESJ_EENS1_15EpilogueDefaultEEEEEvvEEEEvNT_6ParamsE --------------------------
	.section	.text._ZN7cutlass13device_kernelINS_4gemm6kernel13GemmUniversalIN4cute5tupleIJiiiiEEENS1_10collective13CollectiveMmaINS1_34MainloopSm90TmaGmmaWarpSpecializedILi9ENS5_IJNS4_1CILi4EEESB_NSA_ILi1EEEEEENS1_32KernelTmaWarpSpecializedPingpongEEENS5_IJNSA_ILi64EEENSA_ILi128EEESG_EEENS_10bfloat16_tENS5_IJlSC_lEEESJ_SK_NS4_8TiledMMAINS4_8MMA_AtomIJNS4_4SM904GMMA28MMA_64x128x16_F32BF16BF16_SSILNSO_5MajorE0ELSQ_0ELNSO_7ScaleInE1ELSR_1EEEEEENS4_6LayoutINS5_IJSC_SC_SC_EEENS5_IJNSA_ILi0EEESW_SW_EEEEENS5_IJNS4_10UnderscoreESZ_SZ_EEEEENS4_23SM90_TMA_LOAD_MULTICASTENS4_14ComposedLayoutINS4_7SwizzleILi3ELi4ELi3EEENS4_18smem_ptr_flag_bitsILi16EEENSU_INS5_IJNSA_ILi8EEESG_EEENS5_IJSG_SC_EEEEEEEvNS4_8identityES12_S1C_vS1D_EENS_8epilogue10collective6detail29Sm90TmaWarpSpecializedAdapterINS1G_15DefaultEpilogueISJ_SK_SK_NS1F_6thread17LinearCombinationISJ_Li1EffLNS1K_9ScaleType4KindE0ELNS_15FloatRoundStyleE2ESJ_EENS1_15EpilogueDefaultEEEEEvvEEEEvNT_6ParamsE,"ax",@progbits
	.align	128
.text._ZN7cutlass13device_kernelINS_4gemm6kernel13GemmUniversalIN4cute5tupleIJiiiiEEENS1_10collective13CollectiveMmaINS1_34MainloopSm90TmaGmmaWarpSpecializedILi9ENS5_IJNS4_1CILi4EEESB_NSA_ILi1EEEEEENS1_32KernelTmaWarpSpecializedPingpongEEENS5_IJNSA_ILi64EEENSA_ILi128EEESG_EEENS_10bfloat16_tENS5_IJlSC_lEEESJ_SK_NS4_8TiledMMAINS4_8MMA_AtomIJNS4_4SM904GMMA28MMA_64x128x16_F32BF16BF16_SSILNSO_5MajorE0ELSQ_0ELNSO_7ScaleInE1ELSR_1EEEEEENS4_6LayoutINS5_IJSC_SC_SC_EEENS5_IJNSA_ILi0EEESW_SW_EEEEENS5_IJNS4_10UnderscoreESZ_SZ_EEEEENS4_23SM90_TMA_LOAD_MULTICASTENS4_14ComposedLayoutINS4_7SwizzleILi3ELi4ELi3EEENS4_18smem_ptr_flag_bitsILi16EEENSU_INS5_IJNSA_ILi8EEESG_EEENS5_IJSG_SC_EEEEEEEvNS4_8identityES12_S1C_vS1D_EENS_8epilogue10collective6detail29Sm90TmaWarpSpecializedAdapterINS1G_15DefaultEpilogueISJ_SK_SK_NS1F_6thread17LinearCombinationISJ_Li1EffLNS1K_9ScaleType4KindE0ELNS_15FloatRoundStyleE2ESJ_EENS1_15EpilogueDefaultEEEEEvvEEEEvNT_6ParamsE:
        .type           _ZN7cutlass13device_kernelINS_4gemm6kernel13GemmUniversalIN4cute5tupleIJiiiiEEENS1_10collective13CollectiveMmaINS1_34MainloopSm90TmaGmmaWarpSpecializedILi9ENS5_IJNS4_1CILi4EEESB_NSA_ILi1EEEEEENS1_32KernelTmaWarpSpecializedPingpongEEENS5_IJNSA_ILi64EEENSA_ILi128EEESG_EEENS_10bfloat16_tENS5_IJlSC_lEEESJ_SK_NS4_8TiledMMAINS4_8MMA_AtomIJNS4_4SM904GMMA28MMA_64x128x16_F32BF16BF16_SSILNSO_5MajorE0ELSQ_0ELNSO_7ScaleInE1ELSR_1EEEEEENS4_6LayoutINS5_IJSC_SC_SC_EEENS5_IJNSA_ILi0EEESW_SW_EEEEENS5_IJNS4_10UnderscoreESZ_SZ_EEEEENS4_23SM90_TMA_LOAD_MULTICASTENS4_14ComposedLayoutINS4_7SwizzleILi3ELi4ELi3EEENS4_18smem_ptr_flag_bitsILi16EEENSU_INS5_IJNSA_ILi8EEESG_EEENS5_IJSG_SC_EEEEEEEvNS4_8identityES12_S1C_vS1D_EENS_8epilogue10collective6detail29Sm90TmaWarpSpecializedAdapterINS1G_15DefaultEpilogueISJ_SK_SK_NS1F_6thread17LinearCombinationISJ_Li1EffLNS1K_9ScaleType4KindE0ELNS_15FloatRoundStyleE2ESJ_EENS1_15EpilogueDefaultEEEEEvvEEEEvNT_6ParamsE,@function
        .size           _ZN7cutlass13device_kernelINS_4gemm6kernel13GemmUniversalIN4cute5tupleIJiiiiEEENS1_10collective13CollectiveMmaINS1_34MainloopSm90TmaGmmaWarpSpecializedILi9ENS5_IJNS4_1CILi4EEESB_NSA_ILi1EEEEEENS1_32KernelTmaWarpSpecializedPingpongEEENS5_IJNSA_ILi64EEENSA_ILi128EEESG_EEENS_10bfloat16_tENS5_IJlSC_lEEESJ_SK_NS4_8TiledMMAINS4_8MMA_AtomIJNS4_4SM904GMMA28MMA_64x128x16_F32BF16BF16_SSILNSO_5MajorE0ELSQ_0ELNSO_7ScaleInE1ELSR_1EEEEEENS4_6LayoutINS5_IJSC_SC_SC_EEENS5_IJNSA_ILi0EEESW_SW_EEEEENS5_IJNS4_10UnderscoreESZ_SZ_EEEEENS4_23SM90_TMA_LOAD_MULTICASTENS4_14ComposedLayoutINS4_7SwizzleILi3ELi4ELi3EEENS4_18smem_ptr_flag_bitsILi16EEENSU_INS5_IJNSA_ILi8EEESG_EEENS5_IJSG_SC_EEEEEEEvNS4_8identityES12_S1C_vS1D_EENS_8epilogue10collective6detail29Sm90TmaWarpSpecializedAdapterINS1G_15DefaultEpilogueISJ_SK_SK_NS1F_6thread17LinearCombinationISJ_Li1EffLNS1K_9ScaleType4KindE0ELNS_15FloatRoundStyleE2ESJ_EENS1_15EpilogueDefaultEEEEEvvEEEEvNT_6ParamsE,(.L_x_212 - _ZN7cutlass13device_kernelINS_4gemm6kernel13GemmUniversalIN4cute5tupleIJiiiiEEENS1_10collective13CollectiveMmaINS1_34MainloopSm90TmaGmmaWarpSpecializedILi9ENS5_IJNS4_1CILi4EEESB_NSA_ILi1EEEEEENS1_32KernelTmaWarpSpecializedPingpongEEENS5_IJNSA_ILi64EEENSA_ILi128EEESG_EEENS_10bfloat16_tENS5_IJlSC_lEEESJ_SK_NS4_8TiledMMAINS4_8MMA_AtomIJNS4_4SM904GMMA28MMA_64x128x16_F32BF16BF16_SSILNSO_5MajorE0ELSQ_0ELNSO_7ScaleInE1ELSR_1EEEEEENS4_6LayoutINS5_IJSC_SC_SC_EEENS5_IJNSA_ILi0EEESW_SW_EEEEENS5_IJNS4_10UnderscoreESZ_SZ_EEEEENS4_23SM90_TMA_LOAD_MULTICASTENS4_14ComposedLayoutINS4_7SwizzleILi3ELi4ELi3EEENS4_18smem_ptr_flag_bitsILi16EEENSU_INS5_IJNSA_ILi8EEESG_EEENS5_IJSG_SC_EEEEEEEvNS4_8identityES12_S1C_vS1D_EENS_8epilogue10collective6detail29Sm90TmaWarpSpecializedAdapterINS1G_15DefaultEpilogueISJ_SK_SK_NS1F_6thread17LinearCombinationISJ_Li1EffLNS1K_9ScaleType4KindE0ELNS_15FloatRoundStyleE2ESJ_EENS1_15EpilogueDefaultEEEEEvvEEEEvNT_6ParamsE)
        .other          _ZN7cutlass13device_kernelINS_4gemm6kernel13GemmUniversalIN4cute5tupleIJiiiiEEENS1_10collective13CollectiveMmaINS1_34MainloopSm90TmaGmmaWarpSpecializedILi9ENS5_IJNS4_1CILi4EEESB_NSA_ILi1EEEEEENS1_32KernelTmaWarpSpecializedPingpongEEENS5_IJNSA_ILi64EEENSA_ILi128EEESG_EEENS_10bfloat16_tENS5_IJlSC_lEEESJ_SK_NS4_8TiledMMAINS4_8MMA_AtomIJNS4_4SM904GMMA28MMA_64x128x16_F32BF16BF16_SSILNSO_5MajorE0ELSQ_0ELNSO_7ScaleInE1ELSR_1EEEEEENS4_6LayoutINS5_IJSC_SC_SC_EEENS5_IJNSA_ILi0EEESW_SW_EEEEENS5_IJNS4_10UnderscoreESZ_SZ_EEEEENS4_23SM90_TMA_LOAD_MULTICASTENS4_14ComposedLayoutINS4_7SwizzleILi3ELi4ELi3EEENS4_18smem_ptr_flag_bitsILi16EEENSU_INS5_IJNSA_ILi8EEESG_EEENS5_IJSG_SC_EEEEEEEvNS4_8identityES12_S1C_vS1D_EENS_8epilogue10collective6detail29Sm90TmaWarpSpecializedAdapterINS1G_15DefaultEpilogueISJ_SK_SK_NS1F_6thread17LinearCombinationISJ_Li1EffLNS1K_9ScaleType4KindE0ELNS_15FloatRoundStyleE2ESJ_EENS1_15EpilogueDefaultEEEEEvvEEEEvNT_6ParamsE,@"STO_CUDA_ENTRY STV_DEFAULT"
_ZN7cutlass13device_kernelINS_4gemm6kernel13GemmUniversalIN4cute5tupleIJiiiiEEENS1_10collective13CollectiveMmaINS1_34MainloopSm90TmaGmmaWarpSpecializedILi9ENS5_IJNS4_1CILi4EEESB_NSA_ILi1EEEEEENS1_32KernelTmaWarpSpecializedPingpongEEENS5_IJNSA_ILi64EEENSA_ILi128EEESG_EEENS_10bfloat16_tENS5_IJlSC_lEEESJ_SK_NS4_8TiledMMAINS4_8MMA_AtomIJNS4_4SM904GMMA28MMA_64x128x16_F32BF16BF16_SSILNSO_5MajorE0ELSQ_0ELNSO_7ScaleInE1ELSR_1EEEEEENS4_6LayoutINS5_IJSC_SC_SC_EEENS5_IJNSA_ILi0EEESW_SW_EEEEENS5_IJNS4_10UnderscoreESZ_SZ_EEEEENS4_23SM90_TMA_LOAD_MULTICASTENS4_14ComposedLayoutINS4_7SwizzleILi3ELi4ELi3EEENS4_18smem_ptr_flag_bitsILi16EEENSU_INS5_IJNSA_ILi8EEESG_EEENS5_IJSG_SC_EEEEEEEvNS4_8identityES12_S1C_vS1D_EENS_8epilogue10collective6detail29Sm90TmaWarpSpecializedAdapterINS1G_15DefaultEpilogueISJ_SK_SK_NS1F_6thread17LinearCombinationISJ_Li1EffLNS1K_9ScaleType4KindE0ELNS_15FloatRoundStyleE2ESJ_EENS1_15EpilogueDefaultEEEEEvvEEEEvNT_6ParamsE:
[----:B------:R-:W0:Y:S02]  /*0000*/  LDC R1, c[0x0][0x28] ;  /* 0x00000a00ff017b82 */ /* 0x000e240000000800 */
[----:B0-----:R-:W-:Y:S01]  /*0010*/  VIADD R1, R1, 0xfffffff8 ;  /* 0xfffffff801017836 */ /* 0x001fe20000000000 */
[----:B------:R-:W0:Y:S01]  /*0020*/  S2R R4, SR_TID.X ;  /* 0x0000000000047919 */ /* 0x000e220000002100 */
[----:B------:R-:W-:Y:S01]  /*0030*/  ELECT P0, URZ, PT ;  /* 0x00000000003f782f */ /* 0x000fe20003800000 */
[----:B------:R-:W-:Y:S01]  /*0040*/  BSSY B0, `(.L_x_0) ;  /* 0x000000f000007945 */ /* 0x000fe20003800000 */
[--C-:B0-----:R-:W-:Y:S02]  /*0050*/  SHF.R.U32.HI R0, RZ, 0x5, R4.reuse ;  /* 0x00000005ff007819 */ /* 0x101fe40000011604 */
[----:B------:R-:W-:-:S03]  /*0060*/  SHF.R.U32.HI R7, RZ, 0x7, R4 ;  /* 0x00000007ff077819 */ /* 0x000fc60000011604 */
[----:B------:R-:W0:Y:S04]  /*0070*/  SHFL.IDX PT, R2, R0, RZ, 0x1f ;  /* 0x00001fff00027589 */ /* 0x000e2800000e0000 */
[----:B------:R1:W2:Y:S01]  /*0080*/  SHFL.IDX PT, R10, R7, RZ, 0x1f ;  /* 0x00001fff070a7589 */ /* 0x0002a200000e0000 */
[----:B0-----:R-:W-:-:S13]  /*0090*/  ISETP.NE.OR P0, PT, R2, RZ, !P0 ;  /* 0x000000ff0200720c */ /* 0x001fda0004705670 */
[----:B-12---:R-:W-:Y:S05]  /*00a0*/  @P0 BRA `(.L_x_1) ;  /* 0x0000000000200947 */ /* 0x006fea0003800000 */
[----:B------:R-:W-:Y:S02]  /*00b0*/  ULDC.64 UR4, c[0x0][0x198] ;  /* 0x0000660000047ab9 */ /* 0x000fe40000000a00 */
[----:B------:R-:W-:Y:S02]  /*00c0*/  UIADD3 UR6, UP0, UR4, 0xf0, URZ ;  /* 0x000000f004067890 */ /* 0x000fe4000ff1e03f */
[----:B------:R-:W-:Y:S02]  /*00d0*/  UIADD3 UR4, UP1, UR4, 0x1f0, URZ ;  /* 0x000001f004047890 */ /* 0x000fe4000ff3e03f */
[----:B------:R-:W-:Y:S02]  /*00e0*/  UIADD3.X UR7, URZ, UR5, URZ, UP0, !UPT ;  /* 0x000000053f077290 */ /* 0x000fe400087fe43f */
[----:B------:R-:W-:-:S07]  /*00f0*/  UIADD3.X UR5, URZ, UR5, URZ, UP1, !UPT ;  /* 0x000000053f057290 */ /* 0x000fce0008ffe43f */
[----:B------:R0:W-:Y:S02]  /*0100*/  UTMACCTL.PF [UR6] ;  /* 0x00000000060079b9 */ /* 0x0001e40008040000 */
[----:B------:R0:W-:Y:S02]  /*0110*/  UTMACCTL.PF [UR4] ;  /* 0x00000000040079b9 */ /* 0x0001e40008040000 */
[----:B0-----:R-:W-:Y:S01]  /*0120*/  NOP ;  /* 0x0000000000007918 */ /* 0x001fe20000000000 */
.L_x_1:
[----:B------:R-:W-:Y:S05]  /*0130*/  BSYNC B0 ;  /* 0x0000000000007941 */ /* 0x000fea0003800000 */
.L_x_0:
[----:B------:R-:W0:Y:S02]  /*0140*/  SHFL.IDX PT, R9, R0, RZ, 0x1f ;  /* 0x00001fff00097589 */ /* 0x000e2400000e0000 */
[----:B0-----:R-:W-:-:S13]  /*0150*/  ISETP.NE.AND P0, PT, R9, RZ, PT ;  /* 0x000000ff0900720c */ /* 0x001fda0003f05270 */
[----:B------:R-:W-:Y:S05]  /*0160*/  @P0 BRA `(.L_x_2) ;  /* 0x00000000008c0947 */ /* 0x000fea0003800000 */
[----:B------:R-:W-:Y:S01]  /*0170*/  ELECT P0, URZ, PT ;  /* 0x00000000003f782f */ /* 0x000fe20003800000 */
[----:B------:R-:W-:-:S12]  /*0180*/  BSSY B0, `(.L_x_2) ;  /* 0x0000021000007945 */ /* 0x000fd80003800000 */
[----:B------:R-:W-:Y:S05]  /*0190*/  @!P0 BRA `(.L_x_3) ;  /* 0x00000000007c8947 */ /* 0x000fea0003800000 */
[----:B------:R-:W0:Y:S01]  /*01a0*/  S2UR UR8, SR_CgaCtaId ;  /* 0x00000000000879c3 */ /* 0x000e220000008800 */
[----:B------:R-:W-:Y:S01]  /*01b0*/  UMOV UR4, 0x400 ;  /* 0x0000040000047882 */ /* 0x000fe20000000000 */
[----:B------:R-:W-:Y:S01]  /*01c0*/  UMOV UR5, 0x1 ;  /* 0x0000000100057882 */ /* 0x000fe20000000000 */
[----:B------:R-:W-:Y:S02]  /*01d0*/  UMOV UR6, 0x7 ;  /* 0x0000000700067882 */ /* 0x000fe40000000000 */
[----:B------:R-:W-:-:S04]  /*01e0*/  UIADD3 UR6, -UR6, 0x100000, URZ ;  /* 0x0010000006067890 */ /* 0x000fc8000fffe13f */
[----:B------:R-:W-:Y:S02]  /*01f0*/  USHF.L.U32 UR7, UR6, 0xb, URZ ;  /* 0x0000000b06077899 */ /* 0x000fe4000800063f */
[----:B------:R-:W-:Y:S02]  /*0200*/  USHF.L.U32 UR6, UR6, 0x1, URZ ;  /* 0x0000000106067899 */ /* 0x000fe4000800063f */
[----:B0-----:R-:W-:Y:S02]  /*0210*/  ULEA UR8, UR8, UR4, 0x18 ;  /* 0x0000000408087291 */ /* 0x001fe4000f8ec03f */
[----:B------:R-:W-:-:S04]  /*0220*/  UIADD3 UR4, -UR5, 0x100000, URZ ;  /* 0x0010000005047890 */ /* 0x000fc8000fffe13f */
[----:B------:R-:W-:Y:S02]  /*0230*/  USHF.L.U32 UR5, UR4, 0xb, URZ ;  /* 0x0000000b04057899 */ /* 0x000fe4000800063f */
[----:B------:R-:W-:Y:S01]  /*0240*/  USHF.L.U32 UR4, UR4, 0x1, URZ ;  /* 0x0000000104047899 */ /* 0x000fe2000800063f */
[----:B------:R-:W0:Y:S11]  /*0250*/  FENCE.VIEW.ASYNC.S ;  /* 0x00000000000073c6 */ /* 0x000e360000000000 */
[----:B0-----:R0:W1:Y:S01]  /*0260*/  SYNCS.EXCH.64 URZ, [UR8], UR4 ;  /* 0x00000004083f75b2 */ /* 0x0010620008000100 */
[----:B------:R0:W2:Y:S01]  /*0270*/  SYNCS.EXCH.64 URZ, [UR8+0x48], UR6 ;  /* 0x00004806083f75b2 */ /* 0x0000a20008000100 */
[----:B------:R0:W3:Y:S01]  /*0280*/  SYNCS.EXCH.64 URZ, [UR8+0x8], UR4 ;  /* 0x00000804083f75b2 */ /* 0x0000e20008000100 */
[----:B------:R0:W4:Y:S01]  /*0290*/  SYNCS.EXCH.64 URZ, [UR8+0x50], UR6 ;  /* 0x00005006083f75b2 */ /* 0x0001220008000100 */
[----:B------:R0:W0:Y:S01]  /*02a0*/  SYNCS.EXCH.64 URZ, [UR8+0x10], UR4 ;  /* 0x00001004083f75b2 */ /* 0x0000220008000100 */
        /* <DEDUP_REMOVED lines=13> */
[----:B------:R-:W-:Y:S01]  /*0380*/  NOP ;  /* 0x0000000000007918 */ /* 0x000fe20000000000 */
.L_x_3:
[----:B0-----:R-:W-:Y:S05]  /*0390*/  BSYNC B0 ;  /* 0x0000000000007941 */ /* 0x001fea0003800000 */
.L_x_2:
[----:B------:R-:W0:Y:S01]  /*03a0*/  SHFL.IDX PT, R6, R0, RZ, 0x1f ;  /* 0x00001fff00067589 */ /* 0x000e2200000e0000 */
[----:B------:R-:W-:Y:S01]  /*03b0*/  SHF.R.S32.HI R3, RZ, 0x1f, R4 ;  /* 0x0000001fff037819 */ /* 0x000fe20000011404 */
[----:B------:R-:W5:Y:S01]  /*03c0*/  S2UR UR12, SR_CTAID.X ;  /* 0x00000000000c79c3 */ /* 0x000f620000002500 */
[----:B------:R-:W-:Y:S01]  /*03d0*/  ELECT P0, URZ, PT ;  /* 0x00000000003f782f */ /* 0x000fe20003800000 */
[----:B------:R1:W2:Y:S01]  /*03e0*/  SHFL.IDX PT, R13, R0, RZ, 0x1f ;  /* 0x00001fff000d7589 */ /* 0x0002a200000e0000 */
[----:B------:R-:W-:Y:S01]  /*03f0*/  LEA.HI R3, R3, R4, RZ, 0x7 ;  /* 0x0000000403037211 */ /* 0x000fe200078f38ff */
[----:B------:R-:W-:Y:S01]  /*0400*/  ULDC UR4, c[0x0][0x150] ;  /* 0x0000540000047ab9 */ /* 0x000fe20000000800 */
[----:B------:R-:W-:Y:S01]  /*0410*/  ELECT P1, URZ, PT ;  /* 0x00000000003f782f */ /* 0x000fe20003820000 */
[----:B------:R-:W3:Y:S01]  /*0420*/  SHFL.IDX PT, R17, R7, RZ, 0x1f ;  /* 0x00001fff07117589 */ /* 0x000ee200000e0000 */
[----:B------:R-:W-:Y:S01]  /*0430*/  LOP3.LUT R3, R3, 0xffffff80, RZ, 0xc0, !PT ;  /* 0xffffff8003037812 */ /* 0x000fe200078ec0ff */
[----:B------:R-:W4:Y:S01]  /*0440*/  LDC R15, c[0x0][0x144] ;  /* 0x00005100ff0f7b82 */ /* 0x000f220000000800 */
[----:B------:R-:W-:Y:S01]  /*0450*/  ULDC UR5, c[0x0][0x154] ;  /* 0x0000550000057ab9 */ /* 0x000fe20000000800 */
[----:B-1----:R-:W-:Y:S01]  /*0460*/  SHF.R.S32.HI R0, RZ, 0x1f, R9 ;  /* 0x0000001fff007819 */ /* 0x002fe20000011409 */
[----:B------:R-:W-:Y:S01]  /*0470*/  UMOV UR11, 0x80 ;  /* 0x00000080000b7882 */ /* 0x000fe20000000000 */
[----:B------:R-:W-:Y:S01]  /*0480*/  IMAD.IADD R5, R4, 0x1, -R3 ;  /* 0x0000000104057824 */ /* 0x000fe200078e0a03 */
[----:B------:R-:W-:Y:S01]  /*0490*/  NOP ;  /* 0x0000000000007918 */ /* 0x000fe20000000000 */
[----:B------:R-:W-:Y:S01]  /*04a0*/  LEA.HI R0, R0, R9, RZ, 0x2 ;  /* 0x0000000900007211 */ /* 0x000fe200078f10ff */
[----:B------:R-:W-:Y:S01]  /*04b0*/  NOP ;  /* 0x0000000000007918 */ /* 0x000fe20000000000 */
[----:B------:R-:W1:Y:S01]  /*04c0*/  LDC R16, c[0x0][0x140] ;  /* 0x00005000ff107b82 */ /* 0x000e620000000800 */
[----:B------:R-:W-:Y:S01]  /*04d0*/  SHF.R.S32.HI R8, RZ, 0x1f, R5 ;  /* 0x0000001fff087819 */ /* 0x000fe20000011405 */
[----:B------:R-:W-:Y:S01]  /*04e0*/  VIADD R36, R10, 0xffffffff ;  /* 0xffffffff0a247836 */ /* 0x000fe20000000000 */
[----:B------:R-:W-:Y:S01]  /*04f0*/  LOP3.LUT R0, R0, 0x3ffffffc, RZ, 0xc0, !PT ;  /* 0x3ffffffc00007812 */ /* 0x000fe200078ec0ff */
[----:B------:R-:W-:Y:S01]  /*0500*/  IMAD.MOV.U32 R89, RZ, RZ, 0x1 ;  /* 0x00000001ff597424 */ /* 0x000fe200078e00ff */
[----:B------:R-:W-:-:S02]  /*0510*/  LEA.HI R3, R8, R5, RZ, 0x3 ;  /* 0x0000000508037211 */ /* 0x000fc400078f18ff */
[----:B0-----:R-:W-:Y:S01]  /*0520*/  ISETP.NE.OR P0, PT, R6, RZ, !P0 ;  /* 0x000000ff0600720c */ /* 0x001fe20004705670 */
[----:B------:R-:W-:Y:S01]  /*0530*/  IMAD.IADD R9, R9, 0x1, -R0 ;  /* 0x0000000109097824 */ /* 0x000fe200078e0a00 */
[----:B------:R-:W0:Y:S01]  /*0540*/  S2R R6, SR_CTAID.Y ;  /* 0x0000000000067919 */ /* 0x000e220000002600 */
[--C-:B------:R-:W-:Y:S01]  /*0550*/  SHF.R.S32.HI R11, RZ, 0x3, R3.reuse ;  /* 0x00000003ff0b7819 */ /* 0x100fe20000011403 */
[----:B------:R-:W3:Y:S01]  /*0560*/  LDC R21, c[0x0][0x148] ;  /* 0x00005200ff157b82 */ /* 0x000ee20000000800 */
[----:B------:R-:W-:Y:S02]  /*0570*/  SHF.R.S32.HI R12, RZ, 0x1f, R3 ;  /* 0x0000001fff0c7819 */ /* 0x000fe40000011403 */
[----:B-----5:R-:W-:Y:S02]  /*0580*/  I2FP.F32.U32 R3, UR12 ;  /* 0x0000000c00037c45 */ /* 0x020fe40008201000 */
[----:B------:R-:W-:Y:S02]  /*0590*/  LEA.HI R12, R12, R11, RZ, 0x2 ;  /* 0x0000000b0c0c7211 */ /* 0x000fe400078f10ff */
[----:B--2---:R-:W-:Y:S01]  /*05a0*/  ISETP.NE.OR P1, PT, R13, RZ, !P1 ;  /* 0x000000ff0d00720c */ /* 0x004fe20004f25670 */
[----:B------:R-:W-:Y:S01]  /*05b0*/  FMUL R14, R3, UR4 ;  /* 0x00000004030e7c20 */ /* 0x000fe20008400000 */
[----:B------:R-:W-:Y:S01]  /*05c0*/  LOP3.LUT R12, R12, 0xfffffffc, RZ, 0xc0, !PT ;  /* 0xfffffffc0c0c7812 */ /* 0x000fe200078ec0ff */
[----:B------:R-:W-:Y:S01]  /*05d0*/  VOTEU.ALL UP2, P0 ;  /* 0x00000000003f7886 */ /* 0x000fe20000040000 */
[----:B------:R-:W-:Y:S01]  /*05e0*/  SHF.R.S32.HI R3, RZ, 0x1f, R2 ;  /* 0x0000001fff037819 */ /* 0x000fe20000011402 */
[----:B------:R-:W-:Y:S01]  /*05f0*/  UMOV UR4, 0x20 ;  /* 0x0000002000047882 */ /* 0x000fe20000000000 */
[----:B-1----:R-:W-:Y:S01]  /*0600*/  ISETP.EQ.U32.AND P2, PT, R16, 0x1, PT ;  /* 0x000000011000780c */ /* 0x002fe20003f42070 */
[----:B------:R-:W-:Y:S01]  /*0610*/  IMAD.IADD R12, R11, 0x1, -R12 ;  /* 0x000000010b0c7824 */ /* 0x000fe200078e0a0c */
[----:B------:R-:W-:Y:S01]  /*0620*/  LEA.HI R3, R3, R2, RZ, 0x2 ;  /* 0x0000000203037211 */ /* 0x000fe200078f10ff */
[----:B------:R-:W1:Y:S01]  /*0630*/  F2I.U32.TRUNC.NTZ R14, R14 ;  /* 0x0000000e000e7305 */ /* 0x000e62000020f000 */
[----:B------:R-:W2:Y:S01]  /*0640*/  @!UP2 S2UR UR7, SR_CgaCtaId ;  /* 0x000000000007a9c3 */ /* 0x000ea20000008800 */
[----:B------:R-:W-:Y:S01]  /*0650*/  IMAD R12, R9, 0x4, R12 ;  /* 0x00000004090c7824 */ /* 0x000fe200078e020c */
[----:B------:R-:W-:Y:S01]  /*0660*/  LOP3.LUT R3, R3, 0xfffffffc, RZ, 0xc0, !PT ;  /* 0xfffffffc03037812 */ /* 0x000fe200078ec0ff */
[----:B------:R-:W-:Y:S01]  /*0670*/  VOTEU.ALL UP3, P1 ;  /* 0x00000000003f7886 */ /* 0x000fe20000860000 */
[----:B------:R-:W-:Y:S01]  /*0680*/  @!UP2 UMOV UR6, 0x400 ;  /* 0x000004000006a882 */ /* 0x000fe20000000000 */
[----:B------:R-:W-:Y:S01]  /*0690*/  VOTEU.ALL UP4, P1 ;  /* 0x00000000003f7886 */ /* 0x000fe20000880000 */
[----:B------:R-:W-:Y:S01]  /*06a0*/  VOTEU.ALL UP5, P1 ;  /* 0x00000000003f7886 */ /* 0x000fe200008a0000 */
[----:B------:R-:W-:Y:S01]  /*06b0*/  IMAD.IADD R9, R2, 0x1, -R3 ;  /* 0x0000000102097824 */ /* 0x000fe200078e0a03 */
[----:B------:R-:W-:Y:S01]  /*06c0*/  SHF.R.S32.HI R3, RZ, 0x1f, R12 ;  /* 0x0000001fff037819 */ /* 0x000fe2000001140c */
[----:B------:R-:W5:Y:S01]  /*06d0*/  @!UP3 S2UR UR10, SR_CgaCtaId ;  /* 0x00000000000ab9c3 */ /* 0x000f620000008800 */
[----:B------:R-:W-:Y:S01]  /*06e0*/  @!UP3 UMOV UR9, 0x400 ;  /* 0x000004000009b882 */ /* 0x000fe20000000000 */
[----:B------:R-:W-:Y:S01]  /*06f0*/  VOTEU.ALL UP0, P0 ;  /* 0x00000000003f7886 */ /* 0x000fe20000000000 */
[----:B------:R-:W-:Y:S01]  /*0700*/  LEA.HI R3, R3, R12, RZ, 0x2 ;  /* 0x0000000c03037211 */ /* 0x000fe200078f10ff */
[----:B------:R-:W-:Y:S01]  /*0710*/  VOTEU.ALL UP1, P0 ;  /* 0x00000000003f7886 */ /* 0x000fe20000020000 */
[----:B0-----:R-:W-:Y:S01]  /*0720*/  I2FP.F32.U32 R0, R6 ;  /* 0x0000000600007245 */ /* 0x001fe20000201000 */
[----:B-1----:R-:W-:Y:S01]  /*0730*/  IMAD.MOV R14, RZ, RZ, -R14 ;  /* 0x000000ffff0e7224 */ /* 0x002fe200078e0a0e */
[----:B------:R-:W-:Y:S01]  /*0740*/  LOP3.LUT R11, R3, 0xfffffffc, RZ, 0xc0, !PT ;  /* 0xfffffffc030b7812 */ /* 0x000fe200078ec0ff */
[----:B------:R-:W-:Y:S01]  /*0750*/  IMAD.SHL.U32 R3, R12, 0x4, RZ ;  /* 0x000000040c037824 */ /* 0x000fe200078e00ff */
[----:B------:R-:W-:Y:S01]  /*0760*/  LOP3.LUT P0, RZ, R5, 0x7, RZ, 0xc0, !PT ;  /* 0x0000000705ff7812 */ /* 0x000fe2000780c0ff */
[----:B----4-:R-:W-:-:S02]  /*0770*/  IMAD R20, R15, R14, UR12 ;  /* 0x0000000c0f147e24 */ /* 0x010fc4000f8e020e */
[----:B------:R-:W-:Y:S01]  /*0780*/  FMUL R0, R0, UR5 ;  /* 0x0000000500007c20 */ /* 0x000fe20008400000 */
[C---:B------:R-:W-:Y:S01]  /*0790*/  IMAD.IADD R11, R12.reuse, 0x1, -R11 ;  /* 0x000000010c0b7824 */ /* 0x040fe200078e0a0b */
[----:B------:R-:W-:Y:S01]  /*07a0*/  LOP3.LUT R88, R12, 0xc, R3, 0x78, !PT ;  /* 0x0000000c0c587812 */ /* 0x000fe200078e7803 */
[----:B------:R-:W-:-:S04]  /*07b0*/  @!UP2 UIADD3 UR4, -UR4, 0x100000, URZ ;  /* 0x001000000404a890 */ /* 0x000fc8000fffe13f */
[----:B------:R-:W-:Y:S02]  /*07c0*/  @!UP2 USHF.L.U32 UR5, UR4, 0xb, URZ ;  /* 0x0000000b0405a899 */ /* 0x000fe4000800063f */
[----:B------:R-:W-:Y:S01]  /*07d0*/  @!UP2 USHF.L.U32 UR4, UR4, 0x1, URZ ;  /* 0x000000010404a899 */ /* 0x000fe2000800063f */
[----:B------:R-:W-:Y:S01]  /*07e0*/  ISETP.GE.U32.AND P6, PT, R36, 0x2, PT ;  /* 0x000000022400780c */ /* 0x000fe20003fc6070 */
[----:B--2---:R-:W-:Y:S01]  /*07f0*/  @!UP2 ULEA UR8, UR7, UR6, 0x18 ;  /* 0x000000060708a291 */ /* 0x004fe2000f8ec03f */
[----:B------:R-:W-:Y:S01]  /*0800*/  ISETP.NE.AND P4, PT, R11, R20, PT ;  /* 0x000000140b00720c */ /* 0x000fe20003f85270 */
[----:B------:R-:W0:Y:S01]  /*0810*/  F2I.U32.TRUNC.NTZ R0, R0 ;  /* 0x0000000000007305 */ /* 0x000e22000020f000 */
[----:B------:R-:W-:-:S04]  /*0820*/  @!UP3 UIADD3 UR6, -UR11, 0x100000, URZ ;  /* 0x001000000b06b890 */ /* 0x000fc8000fffe13f */
[----:B------:R-:W-:Y:S02]  /*0830*/  @!UP3 USHF.L.U32 UR7, UR6, 0xb, URZ ;  /* 0x0000000b0607b899 */ /* 0x000fe4000800063f */
[----:B------:R-:W-:Y:S01]  /*0840*/  @!UP3 USHF.L.U32 UR6, UR6, 0x1, URZ ;  /* 0x000000010606b899 */ /* 0x000fe2000800063f */
[----:B------:R-:W-:Y:S01]  /*0850*/  ISETP.LT.U32.AND P0, PT, R88, 0x10, !P0 ;  /* 0x000000105800780c */ /* 0x000fe20004701070 */
[----:B------:R-:W-:Y:S01]  /*0860*/  VOTEU.ALL UP2, P1 ;  /* 0x00000000003f7886 */ /* 0x000fe20000840000 */
[----:B---3--:R-:W-:Y:S01]  /*0870*/  R2UR UR43, R17 ;  /* 0x00000000112b72ca */ /* 0x008fe200000e0000 */
[----:B-----5:R-:W-:Y:S01]  /*0880*/  @!UP3 ULEA UR9, UR10, UR9, 0x18 ;  /* 0x000000090a09b291 */ /* 0x020fe2000f8ec03f */
[----:B------:R-:W-:Y:S01]  /*0890*/  ISETP.NE.AND P3, PT, R10, RZ, PT ;  /* 0x000000ff0a00720c */ /* 0x000fe20003f65270 */
[----:B------:R-:W-:Y:S01]  /*08a0*/  VOTEU.ALL UP3, P1 ;  /* 0x00000000003f7886 */ /* 0x000fe20000860000 */
[----:B------:R-:W-:Y:S01]  /*08b0*/  ISETP.NE.AND P1, PT, R9, 0x3, PT ;  /* 0x000000030900780c */ /* 0x000fe20003f25270 */
[----:B------:R-:W1:Y:S02]  /*08c0*/  FENCE.VIEW.ASYNC.S ;  /* 0x00000000000073c6 */ /* 0x000e640000000000 */
[----:B-1----:R1:W2:Y:S01]  /*08d0*/  @!UP0 SYNCS.EXCH.64 URZ, [UR8+0xc0], UR4 ;  /* 0x0000c004083f85b2 */ /* 0x0022a20008000100 */
[----:B------:R-:W-:-:S02]  /*08e0*/  @P4 SHF.R.S32.HI R3, RZ, 0x1f, R88 ;  /* 0x0000001fff034819 */ /* 0x000fc40000011458 */
[----:B------:R-:W-:Y:S01]  /*08f0*/  ISETP.EQ.OR P1, PT, R9, RZ, !P1 ;  /* 0x000000ff0900720c */ /* 0x000fe20004f22670 */
[----:B0-----:R-:W-:Y:S01]  /*0900*/  IMAD.MOV R24, RZ, RZ, -R0 ;  /* 0x000000ffff187224 */ /* 0x001fe200078e0a00 */
[----:B------:R-:W-:Y:S02]  /*0910*/  @P4 LEA.HI R3, R3, R88, RZ, 0x2 ;  /* 0x0000005803034211 */ /* 0x000fe400078f10ff */
[----:B------:R-:W-:Y:S01]  /*0920*/  ISETP.EQ.AND P1, PT, R10, RZ, P1 ;  /* 0x000000ff0a00720c */ /* 0x000fe20000f22270 */
[----:B------:R-:W-:Y:S01]  /*0930*/  IMAD R0, R21, R24, R6 ;  /* 0x0000001815007224 */ /* 0x000fe200078e0206 */
[----:B------:R-:W-:Y:S02]  /*0940*/  @P4 SHF.R.S32.HI R3, RZ, 0x2, R3 ;  /* 0x00000002ff034819 */ /* 0x000fe40000011403 */
[----:B------:R-:W-:Y:S02]  /*0950*/  SEL R23, RZ, 0x1, !P1 ;  /* 0x00000001ff177807 */ /* 0x000fe40004800000 */
[----:B------:R-:W-:Y:S01]  /*0960*/  @P4 ISETP.NE.AND P5, PT, R3, R0, PT ;  /* 0x000000000300420c */ /* 0x000fe20003fa5270 */
[----:B------:R1:W0:Y:S01]  /*0970*/  @!UP1 SYNCS.EXCH.64 URZ, [UR8+0xc8], UR4 ;  /* 0x0000c804083f95b2 */ /* 0x0002220008000100 */
[----:B------:R-:W-:Y:S01]  /*0980*/  NOP ;  /* 0x0000000000007918 */ /* 0x000fe20000000000 */
[----:B------:R-:W-:-:S02]  /*0990*/  SEL R0, RZ, 0x1, !P0 ;  /* 0x00000001ff007807 */ /* 0x000fc40004000000 */
[----:B------:R-:W-:Y:S02]  /*09a0*/  @P4 SEL R89, RZ, 0x1, P5 ;  /* 0x00000001ff594807 */ /* 0x000fe40002800000 */
[----:B------:R-:W-:Y:S02]  /*09b0*/  SEL R23, R23, 0x2, P6 ;  /* 0x0000000217177807 */ /* 0x000fe40003000000 */
[----:B------:R-:W-:Y:S01]  /*09c0*/  LOP3.LUT R89, R89, R0, RZ, 0xc0, !PT ;  /* 0x0000000059597212 */ /* 0x000fe200078ec0ff */
[----:B------:R1:W3:Y:S01]  /*09d0*/  @!UP2 SYNCS.EXCH.64 URZ, [UR9+0xa0], UR6 ;  /* 0x0000a006093fa5b2 */ /* 0x0002e20008000100 */
[----:B------:R1:W4:Y:S01]  /*09e0*/  @!UP3 SYNCS.EXCH.64 URZ, [UR9+0xa8], UR6 ;  /* 0x0000a806093fb5b2 */ /* 0x0003220008000100 */
[----:B------:R1:W0:Y:S01]  /*09f0*/  @!UP4 SYNCS.EXCH.64 URZ, [UR9+0xb0], UR6 ;  /* 0x0000b006093fc5b2 */ /* 0x0002220008000100 */
[----:B------:R1:W0:Y:S01]  /*0a00*/  @!UP5 SYNCS.EXCH.64 URZ, [UR9+0xb8], UR6 ;  /* 0x0000b806093fd5b2 */ /* 0x0002220008000100 */
[----:B------:R-:W-:Y:S01]  /*0a10*/  NOP ;  /* 0x0000000000007918 */ /* 0x000fe20000000000 */
[----:B-12---:R-:W-:Y:S05]  /*0a20*/  @!P2 BRA `(.L_x_4) ;  /* 0x000000000008a947 */ /* 0x006fea0003800000 */
[----:B0--34-:R-:W-:Y:S01]  /*0a30*/  UCGABAR_ARV ;  /* 0x00000000000079c7 */ /* 0x019fe20008000000 */
[----:B------:R-:W-:Y:S05]  /*0a40*/  BRA `(.L_x_5) ;  /* 0x0000000000047947 */ /* 0x000fea0003800000 */
.L_x_4:
[----:B0--34-:R-:W-:Y:S01]  /*0a50*/  NOP ;  /* 0x0000000000007918 */ /* 0x019fe20000000000 */
.L_x_5:
[----:B------:R-:W-:Y:S01]  /*0a60*/  ULDC.64 UR4, c[0x0][0x598] ;  /* 0x0001660000047ab9 */ /* 0x000fe20000000a00 */
[----:B------:R-:W-:Y:S01]  /*0a70*/  ULDC.64 UR36, c[0x0][0x208] ;  /* 0x0000820000247ab9 */ /* 0x000fe20000000a00 */
[----:B------:R-:W-:-:S04]  /*0a80*/  ISETP.NE.U32.AND P0, PT, RZ, UR4, PT ;  /* 0x00000004ff007c0c */ /* 0x000fc8000bf05070 */
[----:B------:R-:W-:-:S13]  /*0a90*/  ISETP.NE.AND.EX P0, PT, RZ, UR5, PT, P0 ;  /* 0x00000005ff007c0c */ /* 0x000fda000bf05300 */
[----:B------:R-:W-:Y:S05]  /*0aa0*/  @!P0 BRA `(.L_x_6) ;  /* 0x00000000001c8947 */ /* 0x000fea0003800000 */
[----:B------:R-:W0:Y:S02]  /*0ab0*/  LDC.64 R2, c[0x0][0x598] ;  /* 0x00016600ff027b82 */ /* 0x000e240000000a00 */
[----:B0-----:R-:W2:Y:S02]  /*0ac0*/  LDG.E.64 R2, desc[UR36][R2.64] ;  /* 0x0000002402027981 */ /* 0x001ea4000c1e1b00 */
[----:B--2---:R-:W-:-:S04]  /*0ad0*/  ISETP.NE.U32.AND P0, PT, R2, RZ, PT ;  /* 0x000000ff0200720c */ /* 0x004fc80003f05070 */
[----:B------:R-:W-:-:S13]  /*0ae0*/  ISETP.NE.AND.EX P0, PT, R3, RZ, PT, P0 ;  /* 0x000000ff0300720c */ /* 0x000fda0003f05300 */
[----:B------:R-:W-:Y:S05]  /*0af0*/  @!P0 BRA `(.L_x_6) ;  /* 0x0000000000088947 */ /* 0x000fea0003800000 */
[----:B------:R0:W5:Y:S01]  /*0b00*/  LD.E R90, desc[UR36][R2.64] ;  /* 0x00000024025a7980 */ /* 0x000162000c101900 */
[----:B------:R-:W-:Y:S05]  /*0b10*/  BRA `(.L_x_7) ;  /* 0x0000000000247947 */ /* 0x000fea0003800000 */
.L_x_6:
[----:B------:R-:W-:Y:S02]  /*0b20*/  ULDC.64 UR4, c[0x0][0x588] ;  /* 0x0001620000047ab9 */ /* 0x000fe40000000a00 */
[----:B------:R-:W-:-:S04]  /*0b30*/  ISETP.NE.U32.AND P0, PT, RZ, UR4, PT ;  /* 0x00000004ff007c0c */ /* 0x000fc8000bf05070 */
[----:B------:R-:W-:-:S13]  /*0b40*/  ISETP.NE.AND.EX P0, PT, RZ, UR5, PT, P0 ;  /* 0x00000005ff007c0c */ /* 0x000fda000bf05300 */
[----:B------:R-:W-:Y:S05]  /*0b50*/  @!P0 BRA `(.L_x_8) ;  /* 0x00000000000c8947 */ /* 0x000fea0003800000 */
[----:B------:R-:W0:Y:S02]  /*0b60*/  LDC.64 R90, c[0x0][0x588] ;  /* 0x00016200ff5a7b82 */ /* 0x000e240000000a00 */
[----:B0-----:R1:W5:Y:S01]  /*0b70*/  LDG.E R90, desc[UR36][R90.64] ;  /* 0x000000245a5a7981 */ /* 0x001362000c1e1900 */
[----:B------:R-:W-:Y:S05]  /*0b80*/  BRA `(.L_x_7) ;  /* 0x0000000000087947 */ /* 0x000fea0003800000 */
.L_x_8:
[----:B------:R-:W-:Y:S02]  /*0b90*/  ULDC UR4, c[0x0][0x580] ;  /* 0x0001600000047ab9 */ /* 0x000fe40000000800 */
[----:B------:R-:W-:-:S07]  /*0ba0*/  IMAD.U32 R90, RZ, RZ, UR4 ;  /* 0x00000004ff5a7e24 */ /* 0x000fce000f8e00ff */
.L_x_7:
[----:B------:R-:W-:Y:S02]  /*0bb0*/  ULDC.64 UR4, c[0x0][0x5a0] ;  /* 0x0001680000047ab9 */ /* 0x000fe40000000a00 */
[----:B------:R-:W-:-:S04]  /*0bc0*/  ISETP.NE.U32.AND P0, PT, RZ, UR4, PT ;  /* 0x00000004ff007c0c */ /* 0x000fc8000bf05070 */
[----:B------:R-:W-:-:S13]  /*0bd0*/  ISETP.NE.AND.EX P0, PT, RZ, UR5, PT, P0 ;  /* 0x00000005ff007c0c */ /* 0x000fda000bf05300 */
[----:B------:R-:W-:Y:S05]  /*0be0*/  @!P0 BRA `(.L_x_9) ;  /* 0x00000000001c8947 */ /* 0x000fea0003800000 */
[----:B0-----:R-:W0:Y:S02]  /*0bf0*/  LDC.64 R2, c[0x0][0x5a0] ;  /* 0x00016800ff027b82 */ /* 0x001e240000000a00 */
[----:B0-----:R-:W2:Y:S02]  /*0c00*/  LDG.E.64 R2, desc[UR36][R2.64] ;  /* 0x0000002402027981 */ /* 0x001ea4000c1e1b00 */
[----:B--2---:R-:W-:-:S04]  /*0c10*/  ISETP.NE.U32.AND P0, PT, R2, RZ, PT ;  /* 0x000000ff0200720c */ /* 0x004fc80003f05070 */
[----:B------:R-:W-:-:S13]  /*0c20*/  ISETP.NE.AND.EX P0, PT, R3, RZ, PT, P0 ;  /* 0x000000ff0300720c */ /* 0x000fda0003f05300 */
[----:B------:R-:W-:Y:S05]  /*0c30*/  @!P0 BRA `(.L_x_9) ;  /* 0x0000000000088947 */ /* 0x000fea0003800000 */
[----:B-1----:R0:W5:Y:S01]  /*0c40*/  LD.E R91, desc[UR36][R2.64] ;  /* 0x00000024025b7980 */ /* 0x002162000c101900 */
[----:B------:R-:W-:Y:S05]  /*0c50*/  BRA `(.L_x_10) ;  /* 0x0000000000247947 */ /* 0x000fea0003800000 */
.L_x_9:
[----:B------:R-:W-:Y:S02]  /*0c60*/  ULDC.64 UR4, c[0x0][0x590] ;  /* 0x0001640000047ab9 */ /* 0x000fe40000000a00 */
[----:B------:R-:W-:-:S04]  /*0c70*/  ISETP.NE.U32.AND P0, PT, RZ, UR4, PT ;  /* 0x00000004ff007c0c */ /* 0x000fc8000bf05070 */
[----:B------:R-:W-:-:S13]  /*0c80*/  ISETP.NE.AND.EX P0, PT, RZ, UR5, PT, P0 ;  /* 0x00000005ff007c0c */ /* 0x000fda000bf05300 */
[----:B------:R-:W-:Y:S05]  /*0c90*/  @!P0 BRA `(.L_x_11) ;  /* 0x00000000000c8947 */ /* 0x000fea0003800000 */
[----:B0-----:R-:W1:Y:S02]  /*0ca0*/  LDC.64 R2, c[0x0][0x590] ;  /* 0x00016400ff027b82 */ /* 0x001e640000000a00 */
[----:B-1----:R1:W5:Y:S01]  /*0cb0*/  LDG.E R91, desc[UR36][R2.64] ;  /* 0x00000024025b7981 */ /* 0x002362000c1e1900 */
[----:B------:R-:W-:Y:S05]  /*0cc0*/  BRA `(.L_x_10) ;  /* 0x0000000000087947 */ /* 0x000fea0003800000 */
.L_x_11:
[----:B------:R-:W-:Y:S02]  /*0cd0*/  ULDC UR4, c[0x0][0x584] ;  /* 0x0001610000047ab9 */ /* 0x000fe40000000800 */
[----:B-1----:R-:W-:-:S07]  /*0ce0*/  IMAD.U32 R91, RZ, RZ, UR4 ;  /* 0x00000004ff5b7e24 */ /* 0x002fce000f8e00ff */
.L_x_10:
[----:B01----:R-:W0:Y:S01]  /*0cf0*/  LDC R2, c[0x0][0x65c] ;  /* 0x00019700ff027b82 */ /* 0x003e220000000800 */
[----:B------:R-:W-:Y:S01]  /*0d00*/  ULDC UR6, c[0x0][0x28c] ;  /* 0x0000a30000067ab9 */ /* 0x000fe20000000800 */
[----:B------:R-:W-:Y:S01]  /*0d10*/  ISETP.NE.AND P0, PT, R10, 0x2, PT ;  /* 0x000000020a00780c */ /* 0x000fe20003f05270 */
[----:B------:R-:W-:Y:S01]  /*0d20*/  UIADD3 UR6, UR6, 0x3f, URZ ;  /* 0x0000003f06067890 */ /* 0x000fe2000fffe03f */
[----:B------:R-:W-:Y:S01]  /*0d30*/  IMAD.U32 R10, RZ, RZ, UR12 ;  /* 0x0000000cff0a7e24 */ /* 0x000fe2000f8e00ff */
[----:B------:R-:W-:Y:S01]  /*0d40*/  UMOV UR38, URZ ;  /* 0x0000003f00267c82 */ /* 0x000fe20008000000 */
[----:B------:R-:W-:Y:S01]  /*0d50*/  UMOV UR39, URZ ;  /* 0x0000003f00277c82 */ /* 0x000fe20008000000 */
[----:B------:R-:W-:Y:S01]  /*0d60*/  USHF.R.S32.HI UR7, URZ, 0x1f, UR6 ;  /* 0x0000001f3f077899 */ /* 0x000fe20008011406 */
[----:B------:R-:W-:-:S03]  /*0d70*/  ULDC.64 UR8, c[0x0][0x650] ;  /* 0x0001940000087ab9 */ /* 0x000fc60000000a00 */
[----:B------:R-:W-:-:S04]  /*0d80*/  ULEA.HI UR7, UR7, UR6, URZ, 0x6 ;  /* 0x0000000607077291 */ /* 0x000fc8000f8f303f */
[----:B------:R-:W-:Y:S01]  /*0d90*/  USHF.R.S32.HI UR40, URZ, 0x6, UR7 ;  /* 0x000000063f287899 */ /* 0x000fe20008011407 */
[----:B0-----:R-:W-:-:S13]  /*0da0*/  ISETP.NE.AND P1, PT, R2, 0x1, PT ;  /* 0x000000010200780c */ /* 0x001fda0003f25270 */
[----:B------:R-:W0:Y:S01]  /*0db0*/  @P1 LDC R17, c[0x0][0x10] ;  /* 0x00000400ff111b82 */ /* 0x000e220000000800 */
[----:B------:R-:W-:Y:S02]  /*0dc0*/  @P1 IMAD.MOV.U32 R7, RZ, RZ, RZ ;  /* 0x000000ffff071224 */ /* 0x000fe400078e00ff */
[----:B------:R-:W-:-:S05]  /*0dd0*/  @P1 IMAD.MOV.U32 R11, RZ, RZ, RZ ;  /* 0x000000ffff0b1224 */ /* 0x000fca00078e00ff */
[----:B------:R-:W1:Y:S01]  /*0de0*/  @!P1 LDC R3, c[0x0][0xc] ;  /* 0x00000300ff039b82 */ /* 0x000e620000000800 */
[----:B------:R-:W-:Y:S01]  /*0df0*/  ULDC UR4, c[0x0][0xc] ;  /* 0x0000030000047ab9 */ /* 0x000fe20000000800 */
[----:B------:R-:W-:Y:S02]  /*0e00*/  ULDC UR5, c[0x0][0x10] ;  /* 0x0000040000057ab9 */ /* 0x000fe40000000800 */
[----:B------:R-:W-:-:S04]  /*0e10*/  UIMAD.WIDE.U32 UR4, UR4, UR5, URZ ;  /* 0x00000005040472a5 */ /* 0x000fc8000f8e003f */
[----:B------:R-:W2:Y:S01]  /*0e20*/  LDC R0, c[0x0][0x14] ;  /* 0x00000500ff007b82 */ /* 0x000ea20000000800 */
[----:B0-----:R-:W-:-:S04]  /*0e30*/  @P1 IMAD.WIDE.U32 R16, R17, UR12, R6 ;  /* 0x0000000c11101c25 */ /* 0x001fc8000f8e0006 */
[----:B------:R-:W-:Y:S02]  /*0e40*/  @P1 IMAD.IADD R17, R17, 0x1, R11 ;  /* 0x0000000111111824 */ /* 0x000fe400078e020b */
[----:B------:R-:W-:Y:S02]  /*0e50*/  IMAD.MOV.U32 R11, RZ, RZ, RZ ;  /* 0x000000ffff0b7224 */ /* 0x000fe400078e00ff */
[----:B-1----:R-:W-:-:S04]  /*0e60*/  @!P1 IMAD.WIDE.U32 R10, R6, R3, R10 ;  /* 0x00000003060a9225 */ /* 0x002fc800078e000a */
[----:B------:R-:W-:Y:S02]  /*0e70*/  @!P1 IMAD.MOV.U32 R16, RZ, RZ, R10 ;  /* 0x000000ffff109224 */ /* 0x000fe400078e000a */
[----:B--2---:R-:W-:-:S04]  /*0e80*/  IMAD.WIDE.U32 R12, R0, UR4, RZ ;  /* 0x00000004000c7c25 */ /* 0x004fc8000f8e00ff */
[----:B------:R-:W-:Y:S01]  /*0e90*/  IMAD R3, R0, UR5, RZ ;  /* 0x0000000500037c24 */ /* 0x000fe2000f8e02ff */
[----:B------:R0:W-:Y:S01]  /*0ea0*/  STL.64 [R1], R12 ;  /* 0x0000000c01007387 */ /* 0x0001e20000100a00 */
[----:B------:R-:W-:Y:S02]  /*0eb0*/  @!P1 IMAD.MOV.U32 R17, RZ, RZ, R11 ;  /* 0x000000ffff119224 */ /* 0x000fe400078e000b */
[----:B------:R-:W-:Y:S01]  /*0ec0*/  IMAD.IADD R0, R13, 0x1, R3 ;  /* 0x000000010d007824 */ /* 0x000fe200078e0203 */
[----:B------:R-:W-:Y:S06]  /*0ed0*/  @P0 BRA `(.L_x_12) ;  /* 0x0000000000200947 */ /* 0x000fec0003800000 */
[----:B------:R-:W-:Y:S01]  /*0ee0*/  UISETP.GE.U32.AND UP0, UPT, UR40, 0x9, UPT ;  /* 0x000000092800788c */ /* 0x000fe2000bf06070 */
[----:B------:R-:W-:Y:S01]  /*0ef0*/  IADD3 R16, P0, R16, R12, RZ ;  /* 0x0000000c10107210 */ /* 0x000fe20007f1e0ff */
[----:B------:R-:W-:Y:S01]  /*0f00*/  UIMAD.WIDE.U32 UR4, UR40, 0x38e38e39, URZ ;  /* 0x38e38e39280478a5 */ /* 0x000fe2000f8e003f */
[----:B------:R-:W-:-:S03]  /*0f10*/  UMOV UR39, URZ ;  /* 0x0000003f00277c82 */ /* 0x000fc60008000000 */
[----:B------:R-:W-:Y:S01]  /*0f20*/  USHF.R.U32.HI UR4, URZ, 0x1, UR5 ;  /* 0x000000013f047899 */ /* 0x000fe20008011605 */
[----:B------:R-:W-:-:S03]  /*0f30*/  IMAD.X R17, R0, 0x1, R17, P0 ;  /* 0x0000000100117824 */ /* 0x000fc600000e0611 */
[----:B------:R-:W-:Y:S02]  /*0f40*/  UIMAD UR38, UR4, -0x9, UR40 ;  /* 0xfffffff7042678a4 */ /* 0x000fe4000f8e0228 */
[----:B------:R-:W-:-:S12]  /*0f50*/  @UP0 ULOP3.LUT UR39, UR4, 0x1, URZ, 0xc0, !UPT ;  /* 0x0000000104270892 */ /* 0x000fd8000f8ec03f */
.L_x_12:
[----:B------:R-:W-:Y:S01]  /*0f60*/  ISETP.GE.U32.AND P0, PT, R16, UR8, PT ;  /* 0x0000000810007c0c */ /* 0x000fe2000bf06070 */
[----:B------:R-:W-:Y:S01]  /*0f70*/  IMAD.MOV.U32 R22, RZ, RZ, -0x1 ;  /* 0xffffffffff167424 */ /* 0x000fe200078e00ff */
[----:B------:R-:W-:Y:S01]  /*0f80*/  PRMT R3, RZ, 0x7610, R3 ;  /* 0x00007610ff037816 */ /* 0x000fe20000000003 */
[----:B------:R-:W-:Y:S01]  /*0f90*/  IMAD.MOV.U32 R18, RZ, RZ, -0x1 ;  /* 0xffffffffff127424 */ /* 0x000fe200078e00ff */
[----:B------:R-:W-:Y:S01]  /*0fa0*/  ISETP.GE.U32.AND.EX P0, PT, R17, UR9, PT, P0 ;  /* 0x0000000911007c0c */ /* 0x000fe2000bf06100 */
[----:B------:R-:W-:-:S12]  /*0fb0*/  IMAD.MOV.U32 R19, RZ, RZ, -0x1 ;  /* 0xffffffffff137424 */ /* 0x000fd800078e00ff */
[----:B------:R-:W-:Y:S05]  /*0fc0*/  @P0 BRA `(.L_x_13) ;  /* 0x0000000400280947 */ /* 0x000fea0003800000 */
[----:B------:R-:W1:Y:S01]  /*0fd0*/  LDC.64 R26, c[0x0][0x628] ;  /* 0x00018a00ff1a7b82 */ /* 0x000e620000000a00 */
[----:B------:R-:W-:Y:S02]  /*0fe0*/  IMAD.MOV.U32 R10, RZ, RZ, R16 ;  /* 0x000000ffff0a7224 */ /* 0x000fe400078e0010 */
[----:B------:R-:W-:-:S05]  /*0ff0*/  IMAD.MOV.U32 R11, RZ, RZ, R17 ;  /* 0x000000ffff0b7224 */ /* 0x000fca00078e0011 */
[----:B------:R-:W2:Y:S08]  /*1000*/  LDC R18, c[0x0][0x630] ;  /* 0x00018c00ff127b82 */ /* 0x000eb00000000800 */
[----:B------:R-:W3:Y:S01]  /*1010*/  LDC.64 R28, c[0x0][0x620] ;  /* 0x00018800ff1c7b82 */ /* 0x000ee20000000a00 */
[----:B-1----:R-:W-:-:S04]  /*1020*/  ISETP.NE.U32.AND P0, PT, R26, RZ, PT ;  /* 0x000000ff1a00720c */ /* 0x002fc80003f05070 */
[----:B------:R-:W-:-:S13]  /*1030*/  ISETP.NE.AND.EX P0, PT, R27, RZ, PT, P0 ;  /* 0x000000ff1b00720c */ /* 0x000fda0003f05300 */
[----:B--23--:R-:W-:Y:S05]  /*1040*/  @!P0 BRA `(.L_x_14) ;  /* 0x0000000000288947 */ /* 0x00cfea0003800000 */
[----:B------:R-:W1:Y:S02]  /*1050*/  LDC R3, c[0x0][0x634] ;  /* 0x00018d00ff037b82 */ /* 0x000e640000000800 */
[----:B-1----:R-:W-:-:S05]  /*1060*/  IADD3 R3, P0, R16, R3, RZ ;  /* 0x0000000310037210 */ /* 0x002fca0007f1e0ff */
[----:B------:R-:W-:-:S04]  /*1070*/  IMAD.X R19, RZ, RZ, R17, P0 ;  /* 0x000000ffff137224 */ /* 0x000fc800000e0611 */
[----:B------:R-:W-:-:S04]  /*1080*/  IMAD.WIDE.U32 R10, R19, R26, RZ ;  /* 0x0000001a130a7225 */ /* 0x000fc800078e00ff */
[----:B0-----:R-:W-:-:S04]  /*1090*/  IMAD.WIDE.U32 R12, P0, R3, R27, R10 ;  /* 0x0000001b030c7225 */ /* 0x001fc8000780000a */
[----:B------:R-:W-:-:S04]  /*10a0*/  IMAD.WIDE.U32 R10, R3, R26, RZ ;  /* 0x0000001a030a7225 */ /* 0x000fc800078e00ff */
[----:B------:R-:W-:Y:S01]  /*10b0*/  IMAD.X R15, RZ, RZ, RZ, P0 ;  /* 0x000000ffff0f7224 */ /* 0x000fe200000e06ff */
[----:B------:R-:W-:Y:S01]  /*10c0*/  IADD3 RZ, P0, R11, R12, RZ ;  /* 0x0000000c0bff7210 */ /* 0x000fe20007f1e0ff */
[----:B------:R-:W-:-:S04]  /*10d0*/  IMAD.MOV.U32 R14, RZ, RZ, R13 ;  /* 0x000000ffff0e7224 */ /* 0x000fc800078e000d */
[----:B------:R-:W-:-:S08]  /*10e0*/  IMAD.WIDE.U32.X R10, R19, R27, R14, P0 ;  /* 0x0000001b130a7225 */ /* 0x000fd000000e040e */
.L_x_14:
[----:B------:R-:W1:Y:S01]  /*10f0*/  LDC.64 R30, c[0x0][0x640] ;  /* 0x00019000ff1e7b82 */ /* 0x000e620000000a00 */
[-CC-:B------:R-:W-:Y:S01]  /*1100*/  SHF.R.U64 R33, R10, R18.reuse, R11.reuse ;  /* 0x000000120a217219 */ /* 0x180fe2000000120b */
[----:B------:R-:W-:Y:S01]  /*1110*/  IMAD.MOV.U32 R32, RZ, RZ, 0x1 ;  /* 0x00000001ff207424 */ /* 0x000fe200078e00ff */
[----:B------:R-:W-:Y:S02]  /*1120*/  SHF.R.U32.HI R3, RZ, R18, R11 ;  /* 0x00000012ff037219 */ /* 0x000fe4000001160b */
[----:B0-----:R-:W-:-:S03]  /*1130*/  IADD3 R13, P0, RZ, -R33, RZ ;  /* 0x80000021ff0d7210 */ /* 0x001fc60007f1e0ff */
[----:B------:R-:W0:Y:S02]  /*1140*/  LDC R14, c[0x0][0x618] ;  /* 0x00018600ff0e7b82 */ /* 0x000e240000000800 */
[----:B------:R-:W-:Y:S02]  /*1150*/  IMAD.X R3, RZ, RZ, ~R3, P0 ;  /* 0x000000ffff037224 */ /* 0x000fe400000e0e03 */
[----:B------:R-:W-:-:S04]  /*1160*/  IMAD.WIDE.U32 R10, R13, R28, R16 ;  /* 0x0000001c0d0a7225 */ /* 0x000fc800078e0010 */
[----:B------:R-:W2:Y:S01]  /*1170*/  LDC R15, c[0x0][0x608] ;  /* 0x00018200ff0f7b82 */ /* 0x000ea20000000800 */
[----:B------:R-:W-:-:S04]  /*1180*/  IMAD R12, R3, R28, RZ ;  /* 0x0000001c030c7224 */ /* 0x000fc800078e02ff */
[----:B------:R-:W-:Y:S02]  /*1190*/  IMAD R3, R13, R29, R12 ;  /* 0x0000001d0d037224 */ /* 0x000fe400078e020c */
[----:B------:R-:W-:Y:S01]  /*11a0*/  IMAD.MOV.U32 R12, RZ, RZ, -0x1 ;  /* 0xffffffffff0c7424 */ /* 0x000fe200078e00ff */
[----:B------:R-:W3:Y:S01]  /*11b0*/  LDC R27, c[0x0][0x658] ;  /* 0x00019600ff1b7b82 */ /* 0x000ee20000000800 */
[----:B------:R-:W-:Y:S01]  /*11c0*/  IMAD.IADD R3, R11, 0x1, R3 ;  /* 0x000000010b037824 */ /* 0x000fe200078e0203 */
[----:B-1----:R-:W-:-:S04]  /*11d0*/  ISETP.NE.U32.AND P0, PT, R30, RZ, PT ;  /* 0x000000ff1e00720c */ /* 0x002fc80003f05070 */
[----:B------:R-:W-:Y:S02]  /*11e0*/  ISETP.NE.AND.EX P0, PT, R31, RZ, PT, P0 ;  /* 0x000000ff1f00720c */ /* 0x000fe40003f05300 */
[----:B------:R-:W1:Y:S01]  /*11f0*/  LDC R26, c[0x0][0x600] ;  /* 0x00018000ff1a7b82 */ /* 0x000e620000000800 */
[-CC-:B0-----:R-:W-:Y:S02]  /*1200*/  SHF.R.U64 R25, R10, R14.reuse, R3.reuse ;  /* 0x0000000e0a197219 */ /* 0x181fe40000001203 */
[----:B------:R-:W-:-:S05]  /*1210*/  SHF.R.U32.HI R10, RZ, R14, R3 ;  /* 0x0000000eff0a7219 */ /* 0x000fca0000011603 */
[----:B------:R-:W0:Y:S01]  /*1220*/  LDC R22, c[0x0][0x648] ;  /* 0x00019200ff167b82 */ /* 0x000e220000000800 */
[-CC-:B--2---:R-:W-:Y:S02]  /*1230*/  SHF.R.U64 R35, R25, R15.reuse, R10.reuse ;  /* 0x0000000f19237219 */ /* 0x184fe4000000120a */
[----:B------:R-:W-:-:S05]  /*1240*/  SHF.R.U32.HI R10, RZ, R15, R10 ;  /* 0x0000000fff0a7219 */ /* 0x000fca000001160a */
[----:B------:R-:W2:Y:S01]  /*1250*/  LDC R28, c[0x0][0x638] ;  /* 0x00018e00ff1c7b82 */ /* 0x000ea20000000800 */
[-CC-:B---3--:R-:W-:Y:S02]  /*1260*/  SHF.R.U64 R34, R35, R27.reuse, R10.reuse ;  /* 0x0000001b23227219 */ /* 0x188fe4000000120a */
[-C--:B------:R-:W-:Y:S02]  /*1270*/  SHF.L.U32 R3, R12, R27.reuse, RZ ;  /* 0x0000001b0c037219 */ /* 0x080fe400000006ff */
[----:B------:R-:W-:Y:S01]  /*1280*/  SHF.R.U32.HI R11, RZ, R27, R10 ;  /* 0x0000001bff0b7219 */ /* 0x000fe2000001160a */
[----:B------:R-:W-:Y:S01]  /*1290*/  IMAD.MOV.U32 R10, RZ, RZ, R34 ;  /* 0x000000ffff0a7224 */ /* 0x000fe200078e0022 */
[----:B------:R-:W-:Y:S01]  /*12a0*/  LOP3.LUT R18, RZ, R3, RZ, 0x33, !PT ;  /* 0x00000003ff127212 */ /* 0x000fe200078e33ff */
[----:B------:R-:W3:Y:S01]  /*12b0*/  LDC R29, c[0x0][0x610] ;  /* 0x00018400ff1d7b82 */ /* 0x000ee20000000800 */
[----:B------:R-:W-:Y:S05]  /*12c0*/  @!P0 BRA `(.L_x_15) ;  /* 0x0000000000288947 */ /* 0x000fea0003800000 */
[----:B------:R-:W4:Y:S02]  /*12d0*/  LDC R3, c[0x0][0x64c] ;  /* 0x00019300ff037b82 */ /* 0x000f240000000800 */
[----:B----4-:R-:W-:-:S05]  /*12e0*/  IADD3 R3, P0, R34, R3, RZ ;  /* 0x0000000322037210 */ /* 0x010fca0007f1e0ff */
[----:B------:R-:W-:-:S04]  /*12f0*/  IMAD.X R19, RZ, RZ, R11, P0 ;  /* 0x000000ffff137224 */ /* 0x000fc800000e060b */
[----:B------:R-:W-:-:S04]  /*1300*/  IMAD.WIDE.U32 R10, R19, R30, RZ ;  /* 0x0000001e130a7225 */ /* 0x000fc800078e00ff */
[----:B------:R-:W-:-:S04]  /*1310*/  IMAD.WIDE.U32 R12, P0, R3, R31, R10 ;  /* 0x0000001f030c7225 */ /* 0x000fc8000780000a */
[----:B------:R-:W-:-:S04]  /*1320*/  IMAD.WIDE.U32 R10, R3, R30, RZ ;  /* 0x0000001e030a7225 */ /* 0x000fc800078e00ff */
[----:B------:R-:W-:Y:S01]  /*1330*/  IMAD.X R15, RZ, RZ, RZ, P0 ;  /* 0x000000ffff0f7224 */ /* 0x000fe200000e06ff */
[----:B------:R-:W-:Y:S01]  /*1340*/  IADD3 RZ, P0, R11, R12, RZ ;  /* 0x0000000c0bff7210 */ /* 0x000fe20007f1e0ff */
[----:B------:R-:W-:-:S04]  /*1350*/  IMAD.MOV.U32 R14, RZ, RZ, R13 ;  /* 0x000000ffff0e7224 */ /* 0x000fc800078e000d */
[----:B------:R-:W-:-:S08]  /*1360*/  IMAD.WIDE.U32.X R10, R19, R31, R14, P0 ;  /* 0x0000001f130a7225 */ /* 0x000fd000000e040e */
.L_x_15:
[----:B0-----:R-:W-:Y:S01]  /*1370*/  SHF.R.U64 R7, R10, R22, R11 ;  /* 0x000000160a077219 */ /* 0x001fe2000000120b */
[----:B-1----:R-:W-:Y:S01]  /*1380*/  VIADD R10, R26, 0xffffffff ;  /* 0xffffffff1a0a7836 */ /* 0x002fe20000000000 */
[----:B------:R-:W-:Y:S01]  /*1390*/  SHF.L.U32 R3, R32, R27, RZ ;  /* 0x0000001b20037219 */ /* 0x000fe200000006ff */
[----:B------:R-:W-:Y:S01]  /*13a0*/  @P1 IMAD R20, R21, R24, R6 ;  /* 0x0000001815141224 */ /* 0x000fe200078e0206 */
[----:B------:R-:W-:Y:S01]  /*13b0*/  LOP3.LUT R18, R35, R18, RZ, 0xc0, !PT ;  /* 0x0000001223127212 */ /* 0x000fe200078ec0ff */
[----:B------:R-:W-:Y:S01]  /*13c0*/  IMAD.MOV R11, RZ, RZ, -R7 ;  /* 0x000000ffff0b7224 */ /* 0x000fe200078e0a07 */
[----:B------:R-:W-:Y:S01]  /*13d0*/  LOP3.LUT R10, R25, R10, RZ, 0xc0, !PT ;  /* 0x0000000a190a7212 */ /* 0x000fe200078ec0ff */
[----:B------:R-:W-:Y:S02]  /*13e0*/  IMAD.MOV.U32 R6, RZ, RZ, 0x1 ;  /* 0x00000001ff067424 */ /* 0x000fe400078e00ff */
[----:B------:R-:W-:Y:S02]  /*13f0*/  IMAD R7, R3, R7, R18 ;  /* 0x0000000703077224 */ /* 0x000fe400078e0212 */
[----:B--2---:R-:W-:-:S02]  /*1400*/  IMAD R3, R11, R28, R34 ;  /* 0x0000001c0b037224 */ /* 0x004fc400078e0222 */
[----:B---3--:R-:W-:Y:S02]  /*1410*/  IMAD R22, R7, R29, R20 ;  /* 0x0000001d07167224 */ /* 0x008fe400078e0214 */
[----:B------:R-:W-:Y:S01]  /*1420*/  IMAD R7, R3, R26, R10 ;  /* 0x0000001a03077224 */ /* 0x000fe200078e020a */
[----:B------:R-:W-:Y:S01]  /*1430*/  PRMT R3, R6, 0x7610, R3 ;  /* 0x0000761006037816 */ /* 0x000fe20000000003 */
[----:B------:R-:W-:-:S03]  /*1440*/  IMAD.MOV.U32 R19, RZ, RZ, R33 ;  /* 0x000000ffff137224 */ /* 0x000fc600078e0021 */
[----:B------:R-:W-:Y:S02]  /*1450*/  SEL R18, R7, R22, !P1 ;  /* 0x0000001607127207 */ /* 0x000fe40004800000 */
[----:B------:R-:W-:-:S07]  /*1460*/  SEL R22, R22, R7, !P1 ;  /* 0x0000000716167207 */ /* 0x000fce0004800000 */
.L_x_13:
[----:B------:R-:W-:Y:S05]  /*1470*/  @!P2 BRA `(.L_x_16) ;  /* 0x00000000000ca947 */ /* 0x000fea0003800000 */
[----:B------:R-:W-:Y:S01]  /*1480*/  UCGABAR_WAIT ;  /* 0x0000000000007dc7 */ /* 0x000fe20008000000 */
[----:B------:R-:W-:Y:S01]  /*1490*/  CCTL.IVALL ;  /* 0x00000000ff00798f */ /* 0x000fe20002000000 */
[----:B------:R-:W-:Y:S05]  /*14a0*/  BRA `(.L_x_17) ;  /* 0x0000000000047947 */ /* 0x000fea0003800000 */
.L_x_16:
[----:B------:R-:W-:Y:S06]  /*14b0*/  BAR.SYNC.DEFER_BLOCKING 0x0 ;  /* 0x0000000000007b1d */ /* 0x000fec0000010000 */
.L_x_17:
[----:B------:R-:W-:Y:S05]  /*14c0*/  @!P3 BRA `(.L_x_18) ;  /* 0x000000540080b947 */ /* 0x000fea0003800000 */
[----:B------:R-:W-:-:S13]  /*14d0*/  ISETP.GT.U32.AND P0, PT, R36, 0x1, PT ;  /* 0x000000012400780c */ /* 0x000fda0003f04070 */
[----:B------:R-:W-:Y:S05]  /*14e0*/  @P0 EXIT ;  /* 0x000000000000094d */ /* 0x000fea0003800000 */
.L_x_19:
[----:B------:R-:W-:-:S08]  /*14f0*/  NOP ;  /* 0x0000000000007918 */ /* 0x000fd00000000000 */
[----:B------:R-:W1:Y:S02]  /*1500*/  USETMAXREG.TRY_ALLOC.CTAPOOL UP0, 0xe8 ;  /* 0x000000e8000079c8 */ /* 0x000e640008000600 */
[----:B-1----:R-:W-:-:S13]  /*1510*/  PLOP3.LUT P0, PT, PT, PT, UP0, 0x80, 0x0 ;  /* 0x000000000000781c */ /* 0x002fda0003f0f008 */
[----:B------:R-:W-:Y:S05]  /*1520*/  @!P0 BRA `(.L_x_19) ;  /* 0xfffffffc00f08947 */ /* 0x000fea000383ffff */
[----:B------:R-:W-:-:S13]  /*1530*/  LOP3.LUT P0, RZ, R3, 0xff, RZ, 0xc0, !PT ;  /* 0x000000ff03ff7812 */ /* 0x000fda000780c0ff */
[----:B------:R-:W-:Y:S05]  /*1540*/  @!P0 EXIT ;  /* 0x000000000000894d */ /* 0x000fea0003800000 */
[----:B------:R-:W2:Y:S01]  /*1550*/  LDL.64 R10, [R1] ;  /* 0x00000000010a7983 */ /* 0x000ea20000100a00 */
[CC--:B------:R-:W-:Y:S01]  /*1560*/  LEA.HI R3, R8.reuse, R5.reuse, RZ, 0x2 ;  /* 0x0000000508037211 */ /* 0x0c0fe200078f10ff */
[----:B------:R-:W1:Y:S01]  /*1570*/  S2UR UR4, SR_CgaCtaId ;  /* 0x00000000000479c3 */ /* 0x000e620000008800 */
[----:B------:R-:W-:Y:S01]  /*1580*/  LEA.HI R8, R8, R5, RZ, 0x5 ;  /* 0x0000000508087211 */ /* 0x000fe200078f28ff */
[----:B------:R-:W-:Y:S01]  /*1590*/  UISETP.LT.AND UP0, UPT, UR40, 0x1, UPT ;  /* 0x000000012800788c */ /* 0x000fe2000bf01270 */
[--C-:B------:R-:W-:Y:S01]  /*15a0*/  SHF.R.S32.HI R92, RZ, 0x2, R3.reuse ;  /* 0x00000002ff5c7819 */ /* 0x100fe20000011403 */
[----:B------:R-:W-:Y:S01]  /*15b0*/  UIADD3 UR5, UR43, -0x1, URZ ;  /* 0xffffffff2b057890 */ /* 0x000fe2000fffe03f */
[----:B------:R-:W-:Y:S01]  /*15c0*/  SHF.R.S32.HI R7, RZ, 0x1f, R3 ;  /* 0x0000001fff077819 */ /* 0x000fe20000011403 */
[----:B------:R-:W-:Y:S01]  /*15d0*/  USEL UR42, UR40, 0x1, UP0 ;  /* 0x00000001282a7887 */ /* 0x000fe20008000000 */
[----:B------:R-:W-:Y:S01]  /*15e0*/  LOP3.LUT R4, R3, 0xfffffffc, RZ, 0xc0, !PT ;  /* 0xfffffffc03047812 */ /* 0x000fe200078ec0ff */
[----:B------:R-:W3:Y:S01]  /*15f0*/  LDC R98, c[0x0][0x658] ;  /* 0x00019600ff627b82 */ /* 0x000ee20000000800 */
[----:B------:R-:W-:Y:S01]  /*1600*/  LEA.HI R7, R7, R92, RZ, 0x3 ;  /* 0x0000005c07077211 */ /* 0x000fe200078f18ff */
[----:B------:R-:W-:Y:S01]  /*1610*/  UMOV UR41, 0x400 ;  /* 0x0000040000297882 */ /* 0x000fe20000000000 */
[----:B------:R-:W-:Y:S01]  /*1620*/  SHF.R.S32.HI R3, RZ, 0x5, R8 ;  /* 0x00000005ff037819 */ /* 0x000fe20000011408 */
[----:B------:R-:W-:Y:S01]  /*1630*/  UISETP.NE.AND UP0, UPT, UR5, URZ, UPT ;  /* 0x0000003f0500728c */ /* 0x000fe2000bf05270 */
[----:B------:R-:W-:Y:S01]  /*1640*/  LOP3.LUT R7, R7, 0xfffffff8, RZ, 0xc0, !PT ;  /* 0xfffffff807077812 */ /* 0x000fe200078ec0ff */
[----:B------:R-:W-:Y:S01]  /*1650*/  IMAD.IADD R4, R5, 0x1, -R4 ;  /* 0x0000000105047824 */ /* 0x000fe200078e0a04 */
[----:B------:R-:W-:Y:S01]  /*1660*/  ULDC UR6, c[0x0][0x284] ;  /* 0x0000a10000067ab9 */ /* 0x000fe20000000800 */
[----:B------:R-:W4:Y:S01]  /*1670*/  LDC.64 R96, c[0x0][0x5c8] ;  /* 0x00017200ff607b82 */ /* 0x000f220000000a00 */
[----:B------:R-:W-:Y:S01]  /*1680*/  IMAD.MOV.U32 R5, RZ, RZ, 0x1 ;  /* 0x00000001ff057424 */ /* 0x000fe200078e00ff */
[----:B------:R-:W-:Y:S01]  /*1690*/  LOP3.LUT R104, R23, 0x1, RZ, 0xfc, !PT ;  /* 0x0000000117687812 */ /* 0x000fe200078efcff */
[----:B------:R-:W-:Y:S01]  /*16a0*/  IMAD.IADD R92, R92, 0x1, -R7 ;  /* 0x000000015c5c7824 */ /* 0x000fe200078e0a07 */
[----:B------:R-:W-:Y:S01]  /*16b0*/  USHF.L.U32 UR45, UR40, 0x1, URZ ;  /* 0x00000001282d7899 */ /* 0x000fe2000800063f */
[----:B------:R-:W-:Y:S01]  /*16c0*/  IMAD.SHL.U32 R94, R4, 0x2, RZ ;  /* 0x00000002045e7824 */ /* 0x000fe200078e00ff */
[----:B------:R-:W-:Y:S01]  /*16d0*/  UIADD3 UR42, -UR42, UR40, URZ ;  /* 0x000000282a2a7290 */ /* 0x000fe2000fffe13f */
[--C-:B------:R-:W-:Y:S01]  /*16e0*/  IMAD R103, R3, -0x10, -R92.reuse ;  /* 0xfffffff003677824 */ /* 0x100fe200078e0a5c */
[----:B------:R-:W0:Y:S01]  /*16f0*/  LDC R99, c[0x0][0x288] ;  /* 0x0000a200ff637b82 */ /* 0x000e220000000800 */
[----:B------:R-:W-:Y:S01]  /*1700*/  SHF.R.S32.HI R93, RZ, 0x1f, R92 ;  /* 0x0000001fff5d7819 */ /* 0x000fe2000001145c */
[----:B-1----:R-:W-:Y:S01]  /*1710*/  ULEA UR41, UR4, UR41, 0x18 ;  /* 0x0000002904297291 */ /* 0x002fe2000f8ec03f */
[----:B------:R-:W-:Y:S01]  /*1720*/  SHF.R.S32.HI R95, RZ, 0x1f, R94 ;  /* 0x0000001fff5f7819 */ /* 0x000fe2000001145e */
[----:B------:R-:W-:Y:S01]  /*1730*/  USHF.L.U32 UR4, UR5, 0x3, URZ ;  /* 0x0000000305047899 */ /* 0x000fe2000800063f */
[----:B------:R-:W-:Y:S01]  /*1740*/  VIADD R103, R103, UR6 ;  /* 0x0000000667677c36 */ /* 0x000fe20008000000 */
[----:B------:R-:W-:Y:S01]  /*1750*/  USEL UR5, URZ, 0x1, UP0 ;  /* 0x000000013f057887 */ /* 0x000fe20008000000 */
[----:B------:R-:W-:Y:S01]  /*1760*/  IMAD.WIDE R92, R3, 0x10, R92 ;  /* 0x00000010035c7825 */ /* 0x000fe200078e025c */
[----:B------:R-:W1:Y:S01]  /*1770*/  LDC R101, c[0x0][0x600] ;  /* 0x00018000ff657b82 */ /* 0x000e620000000800 */
[----:B------:R-:W-:-:S02]  /*1780*/  UIADD3 UR46, UR41, 0xa0, URZ ;  /* 0x000000a0292e7890 */ /* 0x000fc4000fffe03f */
[----:B------:R-:W-:Y:S01]  /*1790*/  IMAD.MOV.U32 R3, RZ, RZ, -0x1 ;  /* 0xffffffffff037424 */ /* 0x000fe200078e00ff */
[----:B------:R-:W-:Y:S01]  /*17a0*/  ULOP3.LUT UR4, UR4, 0x8, URZ, 0xc0, !UPT ;  /* 0x0000000804047892 */ /* 0x000fe2000f8ec03f */
[----:B------:R-:W-:Y:S01]  /*17b0*/  IMAD.U32 R105, RZ, RZ, UR5 ;  /* 0x00000005ff697e24 */ /* 0x000fe2000f8e00ff */
[----:B------:R-:W-:Y:S02]  /*17c0*/  ULEA UR43, UR43, UR46, 0x3 ;  /* 0x0000002e2b2b7291 */ /* 0x000fe4000f8e183f */
[-C--:B---3--:R-:W-:Y:S01]  /*17d0*/  SHF.L.U32 R3, R3, R98.reuse, RZ ;  /* 0x0000006203037219 */ /* 0x088fe200000006ff */
[----:B------:R-:W-:Y:S01]  /*17e0*/  ULOP3.LUT UR47, UR4, 0x8, URZ, 0x3c, !UPT ;  /* 0x00000008042f7892 */ /* 0x000fe2000f8e3c3f */
[C---:B----4-:R-:W-:Y:S01]  /*17f0*/  SHF.L.U64.HI R97, R96.reuse, 0x3, R97 ;  /* 0x0000000360617819 */ /* 0x050fe20000010261 */
[----:B------:R-:W-:Y:S01]  /*1800*/  IMAD.SHL.U32 R96, R96, 0x8, RZ ;  /* 0x0000000860607824 */ /* 0x000fe200078e00ff */
[----:B------:R-:W-:Y:S01]  /*1810*/  SHF.L.U32 R98, R5, R98, RZ ;  /* 0x0000006205627219 */ /* 0x000fe200000006ff */
[----:B------:R-:W-:Y:S01]  /*1820*/  ULOP3.LUT UR44, UR4, 0x18, URZ, 0x3c, !UPT ;  /* 0x00000018042c7892 */ /* 0x000fe2000f8e3c3f */
[----:B------:R-:W-:Y:S01]  /*1830*/  LOP3.LUT R102, RZ, R3, RZ, 0x33, !PT ;  /* 0x00000003ff667212 */ /* 0x000fe200078e33ff */
[----:B0-----:R-:W-:-:S02]  /*1840*/  IMAD R99, R4, -0x2, R99 ;  /* 0xfffffffe04637824 */ /* 0x001fc400078e0263 */
[----:B-1----:R-:W-:Y:S01]  /*1850*/  VIADD R101, R101, 0xffffffff ;  /* 0xffffffff65657836 */ /* 0x002fe20000000000 */
[----:B--2---:R-:W-:-:S07]  /*1860*/  SHF.L.U64.HI R100, R10, 0x1, R0 ;  /* 0x000000010a647819 */ /* 0x004fce0000010200 */
.L_x_167:
[----:B------:R-:W-:-:S04]  /*1870*/  SHF.L.U32 R0, R105, 0x1f, RZ ;  /* 0x0000001f69007819 */ /* 0x000fc800000006ff */
[----:B------:R-:W0:Y:S02]  /*1880*/  SYNCS.PHASECHK.TRANS64.TRYWAIT P0, [UR43+-0x8], R0 ;  /* 0xfffff800ff0075a7 */ /* 0x000e24000800016b */
[----:B01-34-:R-:W-:Y:S05]  /*1890*/  @!P0 BRA `(.L_x_20) ;  /* 0x0000006400988947 */ /* 0x01bfea0003800000 */
.L_x_194:
[----:B------:R-:W-:Y:S02]  /*18a0*/  ULDC UR4, c[0x0][0x28c] ;  /* 0x0000a30000047ab9 */ /* 0x000fe40000000800 */
[----:B------:R-:W-:-:S13]  /*18b0*/  ISETP.LT.AND P0, PT, RZ, UR4, PT ;  /* 0x00000004ff007c0c */ /* 0x000fda000bf01270 */
[----:B------:R-:W-:Y:S05]  /*18c0*/  @P0 BRA `(.L_x_21) ;  /* 0x0000000000400947 */ /* 0x000fea0003800000 */
[----:B0-----:R-:W-:Y:S01]  /*18d0*/  MOV R0, 0x0 ;  /* 0x0000000000007802 */ /* 0x001fe20000000f00 */
[----:B------:R-:W-:Y:S01]  /*18e0*/  ULDC.64 UR4, c[0x4][0x68] ;  /* 0x01001a0000047ab9 */ /* 0x000fe20000000a00 */
[----:B------:R-:W-:Y:S01]  /*18f0*/  ULDC.64 UR6, c[0x4][0x8] ;  /* 0x0100020000067ab9 */ /* 0x000fe20000000a00 */
[----:B------:R-:W-:Y:S01]  /*1900*/  IMAD.U32 R4, RZ, RZ, UR4 ;  /* 0x00000004ff047e24 */ /* 0x000fe2000f8e00ff */
[----:B------:R0:W1:Y:S01]  /*1910*/  LDC.64 R14, c[0x4][R0] ;  /* 0x01000000000e7b82 */ /* 0x0000620000000a00 */
[----:B------:R-:W-:Y:S01]  /*1920*/  IMAD.U32 R5, RZ, RZ, UR5 ;  /* 0x00000005ff057e24 */ /* 0x000fe2000f8e00ff */
[----:B------:R-:W-:Y:S01]  /*1930*/  ULDC.64 UR4, c[0x4][0x70] ;  /* 0x01001c0000047ab9 */ /* 0x000fe20000000a00 */
[----:B------:R-:W-:Y:S02]  /*1940*/  IMAD.U32 R10, RZ, RZ, UR6 ;  /* 0x00000006ff0a7e24 */ /* 0x000fe4000f8e00ff */
[----:B------:R-:W-:Y:S02]  /*1950*/  IMAD.U32 R6, RZ, RZ, UR4 ;  /* 0x00000004ff067e24 */ /* 0x000fe4000f8e00ff */
[----:B------:R-:W-:-:S02]  /*1960*/  IMAD.U32 R7, RZ, RZ, UR5 ;  /* 0x00000005ff077e24 */ /* 0x000fc4000f8e00ff */
[----:B------:R-:W-:Y:S02]  /*1970*/  IMAD.U32 R11, RZ, RZ, UR7 ;  /* 0x00000007ff0b7e24 */ /* 0x000fe4000f8e00ff */
[----:B------:R-:W-:Y:S02]  /*1980*/  IMAD.MOV.U32 R8, RZ, RZ, 0x1e1 ;  /* 0x000001e1ff087424 */ /* 0x000fe400078e00ff */
[----:B------:R-:W-:Y:S02]  /*1990*/  IMAD.MOV.U32 R12, RZ, RZ, 0x1 ;  /* 0x00000001ff0c7424 */ /* 0x000fe400078e00ff */
[----:B0-----:R-:W-:-:S07]  /*19a0*/  IMAD.MOV.U32 R13, RZ, RZ, RZ ;  /* 0x000000ffff0d7224 */ /* 0x001fce00078e00ff */
[----:B------:R-:W-:-:S07]  /*19b0*/  LEPC R20, `(.L_x_21) ;  /* 0x000000001014794e */ /* 0x000fce0000000000 */
[----:B-1---5:R-:W-:Y:S05]  /*19c0*/  CALL.ABS.NOINC R14 ;  /* 0x000000000e007343 */ /* 0x022fea0003c00000 */
.L_x_21:
[----:B------:R-:W-:-:S13]  /*19d0*/  ISETP.NE.AND P0, PT, R104, 0x3, PT ;  /* 0x000000036800780c */ /* 0x000fda0003f05270 */
[----:B------:R-:W-:Y:S05]  /*19e0*/  @!P0 BRA `(.L_x_22) ;  /* 0x0000000000048947 */ /* 0x000fea0003800000 */
[----:B------:R-:W-:Y:S01]  /*19f0*/  BPT.TRAP 0x1 ;  /* 0x000000040000795c */ /* 0x000fe20000300000 */
.L_x_22:
[----:B0-----:R-:W-:Y:S02]  /*1a00*/  IMAD.U32 R3, RZ, RZ, UR38 ;  /* 0x00000026ff037e24 */ /* 0x001fe4000f8e00ff */
[----:B------:R-:W-:-:S03]  /*1a10*/  IMAD.U32 R0, RZ, RZ, UR39 ;  /* 0x00000027ff007e24 */ /* 0x000fc6000f8e00ff */
[----:B------:R-:W-:Y:S02]  /*1a20*/  LEA R3, R3, UR41, 0x3 ;  /* 0x0000002903037c11 */ /* 0x000fe4000f8e18ff */
[----:B------:R-:W-:-:S04]  /*1a30*/  SHF.L.U32 R0, R0, 0x1f, RZ ;  /* 0x0000001f00007819 */ /* 0x000fc800000006ff */
[----:B------:R0:W1:Y:S01]  /*1a40*/  SYNCS.PHASECHK.TRANS64.TRYWAIT P1, [R3+URZ], R0 ;  /* 0x00000000030075a7 */ /* 0x000062000802017f */
[----:B------:R-:W-:Y:S05]  /*1a50*/  @!P0 BRA `(.L_x_23) ;  /* 0x0000000000048947 */ /* 0x000fea0003800000 */
[----:B------:R-:W-:Y:S01]  /*1a60*/  BPT.TRAP 0x1 ;  /* 0x000000040000795c */ /* 0x000fe20000300000 */
.L_x_23:
[----:B------:R-:W-:-:S05]  /*1a70*/  IMAD.U32 R4, RZ, RZ, UR42 ;  /* 0x0000002aff047e24 */ /* 0x000fca000f8e00ff */
[----:B------:R-:W-:Y:S01]  /*1a80*/  ISETP.GE.AND P2, PT, R4, 0x1, PT ;  /* 0x000000010400780c */ /* 0x000fe20003f46270 */
[----:B-1----:R-:W-:-:S12]  /*1a90*/  @P1 BRA `(.L_x_24) ;  /* 0x0000000000081947 */ /* 0x002fd80003800000 */
[----:B------:R-:W1:Y:S02]  /*1aa0*/  SYNCS.PHASECHK.TRANS64.TRYWAIT P1, [R3+URZ], R0 ;  /* 0x00000000030075a7 */ /* 0x000e64000802017f */
[----:B-1----:R-:W-:Y:S05]  /*1ab0*/  @!P1 BRA `(.L_x_25) ;  /* 0x0000006400289947 */ /* 0x002fea0003800000 */
.L_x_24:
[----:B------:R-:W-:Y:S05]  /*1ac0*/  WARPSYNC.ALL ;  /* 0x0000000000007948 */ /* 0x000fea0003800000 */
[----:B------:R-:W-:Y:S01]  /*1ad0*/  UIADD3 UR4, UR41, 0x180, URZ ;  /* 0x0000018029047890 */ /* 0x000fe2000fffe03f */
[----:B------:R-:W-:Y:S01]  /*1ae0*/  WARPGROUP.ARRIVE ;  /* 0x00000000000079c5 */ /* 0x000fe20000000000 */
[----:B------:R-:W-:Y:S02]  /*1af0*/  UIADD3 UR5, UR41, 0x12180, URZ ;  /* 0x0001218029057890 */ /* 0x000fe4000fffe03f */
[----:B------:R-:W-:Y:S02]  /*1b00*/  USHF.R.U32.HI UR4, URZ, 0x4, UR4 ;  /* 0x000000043f047899 */ /* 0x000fe40008011604 */
[----:B------:R-:W-:-:S02]  /*1b10*/  USHF.R.U32.HI UR5, URZ, 0x4, UR5 ;  /* 0x000000043f057899 */ /* 0x000fc40008011605 */
[----:B------:R-:W-:Y:S02]  /*1b20*/  ULOP3.LUT UR4, UR4, 0x3fff, URZ, 0xc0, !UPT ;  /* 0x00003fff04047892 */ /* 0x000fe4000f8ec03f */
[----:B------:R-:W-:Y:S02]  /*1b30*/  ULOP3.LUT UR5, UR5, 0x3fff, URZ, 0xc0, !UPT ;  /* 0x00003fff05057892 */ /* 0x000fe4000f8ec03f */
[----:B------:R-:W-:Y:S02]  /*1b40*/  ULOP3.LUT UR8, UR4, 0x10000, URZ, 0xfc, !UPT ;  /* 0x0001000004087892 */ /* 0x000fe4000f8efc3f */
[----:B------:R-:W-:Y:S02]  /*1b50*/  ULOP3.LUT UR9, UR5, 0x10000, URZ, 0xfc, !UPT ;  /* 0x0001000005097892 */ /* 0x000fe4000f8efc3f */
[----:B------:R-:W-:Y:S02]  /*1b60*/  ULEA UR10, UR38, UR8, 0x9 ;  /* 0x00000008260a7291 */ /* 0x000fe4000f8e483f */
[----:B------:R-:W-:Y:S01]  /*1b70*/  ULEA UR11, UR38, UR9, 0xa ;  /* 0x00000009260b7291 */ /* 0x000fe2000f8e503f */
[----:B------:R-:W-:Y:S01]  /*1b80*/  UMOV UR5, 0x40000040 ;  /* 0x4000004000057882 */ /* 0x000fe20000000000 */
[----:B------:R-:W-:-:S03]  /*1b90*/  UMOV UR7, 0x40000040 ;  /* 0x4000004000077882 */ /* 0x000fc60000000000 */
[----:B------:R-:W-:Y:S02]  /*1ba0*/  UMOV UR4, UR10 ;  /* 0x0000000a00047c82 */ /* 0x000fe40008000000 */
[----:B------:R-:W-:Y:S02]  /*1bb0*/  UMOV UR6, UR11 ;  /* 0x0000000b00067c82 */ /* 0x000fe40008000000 */
[----:B------:R-:W-:Y:S01]  /*1bc0*/  HGMMA.64x128x16.F32.BF16 R24, gdesc[UR4], RZ, !UPT, gsb0 ;  /* 0x01e00000041879f0 */ /* 0x000fe2000c0018ff */
[----:B------:R-:W-:Y:S02]  /*1bd0*/  UIADD3 UR4, UR10, 0x2, URZ ;  /* 0x000000020a047890 */ /* 0x000fe4000fffe03f */
[----:B------:R-:W-:Y:S01]  /*1be0*/  UIADD3 UR6, UR11, 0x2, URZ ;  /* 0x000000020b067890 */ /* 0x000fe2000fffe03f */
[----:B------:R-:W-:Y:S01]  /*1bf0*/  UMOV UR5, 0x40000040 ;  /* 0x4000004000057882 */ /* 0x000fe20000000000 */
[----:B------:R-:W-:Y:S01]  /*1c00*/  UMOV UR7, 0x40000040 ;  /* 0x4000004000077882 */ /* 0x000fe20000000000 */
[----:B------:R-:W-:-:S02]  /*1c10*/  WARPGROUP.DEPBAR.LE gsb0, 0x0 ;  /* 0x00008000000079c5 */ /* 0x000fc40000010000 */
[----:B------:R-:W-:-:S06]  /*1c20*/  WARPGROUP.ARRIVE ;  /* 0x00000000000079c5 */ /* 0x000fcc0000000000 */
[----:B------:R-:W-:Y:S01]  /*1c30*/  HGMMA.64x128x16.F32.BF16 R24, gdesc[UR4], R24, gsb0 ;  /* 0x01e00000041879f0 */ /* 0x000fe20008001818 */
[----:B------:R-:W-:Y:S02]  /*1c40*/  UIADD3 UR4, UR10, 0x4, URZ ;  /* 0x000000040a047890 */ /* 0x000fe4000fffe03f */
[----:B------:R-:W-:Y:S01]  /*1c50*/  UIADD3 UR6, UR11, 0x4, URZ ;  /* 0x000000040b067890 */ /* 0x000fe2000fffe03f */
[----:B------:R-:W-:Y:S01]  /*1c60*/  UMOV UR5, 0x40000040 ;  /* 0x4000004000057882 */ /* 0x000fe20000000000 */
[----:B------:R-:W-:Y:S01]  /*1c70*/  UMOV UR7, 0x40000040 ;  /* 0x4000004000077882 */ /* 0x000fe20000000000 */
[----:B------:R-:W-:Y:S02]  /*1c80*/  WARPGROUP.DEPBAR.LE gsb0, 0x0 ;  /* 0x00008000000079c5 */ /* 0x000fe40000010000 */
        /* <DEDUP_REMOVED lines=8> */
[----:B------:R-:W-:Y:S03]  /*1d10*/  HGMMA.64x128x16.F32.BF16 R24, gdesc[UR4], R24, gsb0 ;  /* 0x01e00000041879f0 */ /* 0x000fe60008001818 */
[----:B------:R-:W-:Y:S02]  /*1d20*/  WARPGROUP.DEPBAR.LE gsb0, 0x0 ;  /* 0x00008000000079c5 */ /* 0x000fe40000010000 */
[----:B------:R-:W-:Y:S05]  /*1d30*/  @!P2 BRA `(.L_x_26) ;  /* 0x000000040014a947 */ /* 0x000fea0003800000 */
[----:B------:R-:W-:Y:S01]  /*1d40*/  UIADD3 UR4, UR38, 0x1, URZ ;  /* 0x0000000126047890 */ /* 0x000fe2000fffe03f */
[----:B01----:R-:W-:Y:S02]  /*1d50*/  IMAD.U32 R0, RZ, RZ, UR42 ;  /* 0x0000002aff007e24 */ /* 0x003fe4000f8e00ff */
[----:B------:R-:W-:Y:S01]  /*1d60*/  IMAD.U32 R3, RZ, RZ, UR38 ;  /* 0x00000026ff037e24 */ /* 0x000fe2000f8e00ff */
[----:B------:R-:W-:-:S04]  /*1d70*/  UISETP.NE.AND UP0, UPT, UR4, 0x9, UPT ;  /* 0x000000090400788c */ /* 0x000fc8000bf05270 */
[----:B------:R-:W-:Y:S02]  /*1d80*/  USEL UR5, URZ, 0x1, UP0 ;  /* 0x000000013f057887 */ /* 0x000fe40008000000 */
[----:B------:R-:W-:Y:S02]  /*1d90*/  USEL UR10, UR4, URZ, UP0 ;  /* 0x0000003f040a7287 */ /* 0x000fe40008000000 */
[----:B------:R-:W-:-:S06]  /*1da0*/  ULOP3.LUT UR5, UR39, UR5, URZ, 0x3c, !UPT ;  /* 0x0000000527057292 */ /* 0x000fcc000f8e3c3f */
[----:B------:R-:W-:-:S07]  /*1db0*/  IMAD.U32 R6, RZ, RZ, UR5 ;  /* 0x00000005ff067e24 */ /* 0x000fce000f8e00ff */
.L_x_33:
[----:B------:R-:W-:Y:S05]  /*1dc0*/  @!P0 BRA `(.L_x_27) ;  /* 0x0000000000048947 */ /* 0x000fea0003800000 */
[----:B------:R-:W-:Y:S01]  /*1dd0*/  BPT.TRAP 0x1 ;  /* 0x000000040000795c */ /* 0x000fe20000300000 */
.L_x_27:
[----:B------:R-:W-:Y:S01]  /*1de0*/  ULEA UR4, UR10, UR41, 0x3 ;  /* 0x000000290a047291 */ /* 0x000fe2000f8e183f */
[----:B------:R-:W-:-:S08]  /*1df0*/  SHF.L.U32 R4, R6, 0x1f, RZ ;  /* 0x0000001f06047819 */ /* 0x000fd000000006ff */
[----:B------:R0:W1:Y:S01]  /*1e00*/  SYNCS.PHASECHK.TRANS64.TRYWAIT P1, [UR4], R4 ;  /* 0x00000004ff0075a7 */ /* 0x0000620008020144 */
[----:B------:R-:W-:Y:S05]  /*1e10*/  @!P0 BRA `(.L_x_28) ;  /* 0x0000000000048947 */ /* 0x000fea0003800000 */
[----:B------:R-:W-:Y:S01]  /*1e20*/  BPT.TRAP 0x1 ;  /* 0x000000040000795c */ /* 0x000fe20000300000 */
.L_x_28:
[----:B-1----:R-:W-:Y:S05]  /*1e30*/  @P1 BRA `(.L_x_29) ;  /* 0x0000000000081947 */ /* 0x002fea0003800000 */
[----:B------:R-:W1:Y:S02]  /*1e40*/  SYNCS.PHASECHK.TRANS64.TRYWAIT P1, [UR4], R4 ;  /* 0x00000004ff0075a7 */ /* 0x000e640008020144 */
[----:B-1----:R-:W-:Y:S05]  /*1e50*/  @!P1 BRA `(.L_x_30) ;  /* 0x0000006000549947 */ /* 0x002fea0003800000 */
.L_x_29:
[----:B------:R-:W-:Y:S01]  /*1e60*/  ULEA UR11, UR10, UR8, 0x9 ;  /* 0x000000080a0b7291 */ /* 0x000fe2000f8e483f */
[----:B------:R-:W-:Y:S01]  /*1e70*/  WARPGROUP.ARRIVE ;  /* 0x00000000000079c5 */ /* 0x000fe20000000000 */
[----:B------:R-:W-:Y:S01]  /*1e80*/  ULEA UR12, UR10, UR9, 0xa ;  /* 0x000000090a0c7291 */ /* 0x000fe2000f8e503f */
[----:B------:R-:W-:Y:S01]  /*1e90*/  UMOV UR5, 0x40000040 ;  /* 0x4000004000057882 */ /* 0x000fe20000000000 */
[----:B------:R-:W-:-:S03]  /*1ea0*/  UMOV UR7, 0x40000040 ;  /* 0x4000004000077882 */ /* 0x000fc60000000000 */
[----:B------:R-:W-:Y:S02]  /*1eb0*/  UMOV UR4, UR11 ;  /* 0x0000000b00047c82 */ /* 0x000fe40008000000 */
[----:B------:R-:W-:Y:S02]  /*1ec0*/  UMOV UR6, UR12 ;  /* 0x0000000c00067c82 */ /* 0x000fe40008000000 */
[----:B------:R-:W-:Y:S01]  /*1ed0*/  HGMMA.64x128x16.F32.BF16 R24, gdesc[UR4], R24, gsb0 ;  /* 0x01e00000041879f0 */ /* 0x000fe20008001818 */
        /* <DEDUP_REMOVED lines=23> */
[----:B------:R-:W-:Y:S01]  /*2050*/  BPT.TRAP 0x1 ;  /* 0x000000040000795c */ /* 0x000fe20000300000 */
.L_x_31:
[----:B------:R-:W-:-:S13]  /*2060*/  ISETP.NE.AND P1, PT, R89, RZ, PT ;  /* 0x000000ff5900720c */ /* 0x000fda0003f25270 */
[----:B01----:R-:W-:-:S05]  /*2070*/  @P1 LEA R4, R3, UR41, 0x3 ;  /* 0x0000002903041c11 */ /* 0x003fca000f8e18ff */
[----:B------:R-:W-:-:S05]  /*2080*/  @P1 VIADD R5, R4, 0x48 ;  /* 0x0000004804051836 */ /* 0x000fca0000000000 */
[----:B------:R-:W-:-:S04]  /*2090*/  @P1 PRMT R5, R88, 0x654, R5 ;  /* 0x0000065458051816 */ /* 0x000fc80000000005 */
[----:B------:R0:W-:Y:S01]  /*20a0*/  @P1 SYNCS.ARRIVE.TRANS64.RED.A1T0 RZ, [R5+URZ], RZ ;  /* 0x000000ff05ff19a7 */ /* 0x0001e2000810043f */
[----:B------:R-:W-:-:S13]  /*20b0*/  ISETP.GT.U32.AND P1, PT, R23, 0x1, PT ;  /* 0x000000011700780c */ /* 0x000fda0003f24070 */
[----:B0-----:R-:W-:Y:S05]  /*20c0*/  @P1 BRA `(.L_x_32) ;  /* 0x0000000000041947 */ /* 0x001fea0003800000 */
[----:B------:R-:W-:Y:S01]  /*20d0*/  BPT.TRAP 0x1 ;  /* 0x000000040000795c */ /* 0x000fe20000300000 */
.L_x_32:
[----:B------:R-:W-:Y:S01]  /*20e0*/  UIADD3 UR10, UR10, 0x1, URZ ;  /* 0x000000010a0a7890 */ /* 0x000fe2000fffe03f */
[C---:B------:R-:W-:Y:S01]  /*20f0*/  ISETP.GT.AND P2, PT, R0.reuse, 0x1, PT ;  /* 0x000000010000780c */ /* 0x040fe20003f44270 */
[----:B------:R-:W-:Y:S02]  /*2100*/  VIADD R3, R3, 0x1 ;  /* 0x0000000103037836 */ /* 0x000fe40000000000 */
[----:B------:R-:W-:Y:S01]  /*2110*/  UISETP.NE.AND UP0, UPT, UR10, 0x9, UPT ;  /* 0x000000090a00788c */ /* 0x000fe2000bf05270 */
[----:B------:R-:W-:Y:S02]  /*2120*/  VIADD R0, R0, 0xffffffff ;  /* 0xffffffff00007836 */ /* 0x000fe40000000000 */
[C---:B------:R-:W-:Y:S01]  /*2130*/  ISETP.NE.AND P1, PT, R3.reuse, 0x9, PT ;  /* 0x000000090300780c */ /* 0x040fe20003f25270 */
[----:B------:R-:W-:Y:S02]  /*2140*/  USEL UR4, URZ, 0x1, UP0 ;  /* 0x000000013f047887 */ /* 0x000fe40008000000 */
[----:B------:R-:W-:Y:S01]  /*2150*/  USEL UR10, UR10, URZ, UP0 ;  /* 0x0000003f0a0a7287 */ /* 0x000fe20008000000 */
[----:B------:R-:W-:-:S03]  /*2160*/  SEL R3, R3, RZ, P1 ;  /* 0x000000ff03037207 */ /* 0x000fc60000800000 */
[----:B------:R-:W-:Y:S01]  /*2170*/  LOP3.LUT R6, R6, UR4, RZ, 0x3c, !PT ;  /* 0x0000000406067c12 */ /* 0x000fe2000f8e3cff */
[----:B------:R-:W-:Y:S07]  /*2180*/  @P2 BRA `(.L_x_33) ;  /* 0xfffffffc000c2947 */ /* 0x000fee000383ffff */
.L_x_26:
[----:B01----:R-:W0:Y:S01]  /*2190*/  LDC R0, c[0x0][0x28c] ;  /* 0x0000a300ff007b82 */ /* 0x003e220000000800 */
[----:B------:R-:W-:-:S04]  /*21a0*/  IMAD.U32 R3, RZ, RZ, UR47 ;  /* 0x0000002fff037e24 */ /* 0x000fc8000f8e00ff */
[----:B------:R1:W-:Y:S01]  /*21b0*/  SYNCS.ARRIVE.TRANS64.A1T0 RZ, [R3+UR46], RZ ;  /* 0x000000ff03ff79a7 */ /* 0x0003e2000810002e */
[----:B0-----:R-:W-:-:S13]  /*21c0*/  ISETP.GE.AND P1, PT, R0, 0x1, PT ;  /* 0x000000010000780c */ /* 0x001fda0003f26270 */
[----:B-1----:R-:W-:Y:S05]  /*21d0*/  @!P1 BRA `(.L_x_34) ;  /* 0x0000000000449947 */ /* 0x002fea0003800000 */
[----:B------:R-:W-:Y:S05]  /*21e0*/  @!P0 BRA `(.L_x_35) ;  /* 0x0000000000048947 */ /* 0x000fea0003800000 */
[----:B------:R-:W-:Y:S01]  /*21f0*/  BPT.TRAP 0x1 ;  /* 0x000000040000795c */ /* 0x000fe20000300000 */
.L_x_35:
[----:B------:R-:W-:-:S13]  /*2200*/  ISETP.NE.AND P0, PT, R89, RZ, PT ;  /* 0x000000ff5900720c */ /* 0x000fda0003f05270 */
[----:B------:R-:W-:-:S05]  /*2210*/  VOTEU.ANY UP0, P0 ;  /* 0x00000000003f7886 */ /* 0x000fca0000000100 */
[----:B------:R-:W-:-:S06]  /*2220*/  @UP0 UIADD3 UR4, UR38, UR42, URZ ;  /* 0x0000002a26040290 */ /* 0x000fcc000fffe03f */
[----:B------:R-:W-:Y:S02]  /*2230*/  IMAD.U32 R4, RZ, RZ, UR4 ;  /* 0x00000004ff047e24 */ /* 0x000fe4000f8e00ff */
[----:B------:R-:W-:Y:S02]  /*2240*/  IMAD.U32 R3, RZ, RZ, UR4 ;  /* 0x00000004ff037e24 */ /* 0x000fe4000f8e00ff */
[----:B------:R-:W-:-:S05]  /*2250*/  @P0 IMAD.WIDE.U32 R4, R4, 0x38e38e39, RZ ;  /* 0x38e38e3904040825 */ /* 0x000fca00078e00ff */
[----:B------:R-:W-:-:S05]  /*2260*/  @P0 SHF.R.U32.HI R0, RZ, 0x1, R5 ;  /* 0x00000001ff000819 */ /* 0x000fca0000011605 */
[----:B------:R-:W-:-:S05]  /*2270*/  @P0 IMAD R0, R0, -0x9, R3 ;  /* 0xfffffff700000824 */ /* 0x000fca00078e0203 */
[----:B------:R-:W-:-:S05]  /*2280*/  @P0 LEA R0, R0, UR41, 0x3 ;  /* 0x0000002900000c11 */ /* 0x000fca000f8e18ff */
[----:B------:R-:W-:-:S05]  /*2290*/  @P0 VIADD R3, R0, 0x48 ;  /* 0x0000004800030836 */ /* 0x000fca0000000000 */
[----:B------:R-:W-:-:S04]  /*22a0*/  @P0 PRMT R3, R88, 0x654, R3 ;  /* 0x0000065458030816 */ /* 0x000fc80000000003 */
[----:B------:R0:W-:Y:S01]  /*22b0*/  @P0 SYNCS.ARRIVE.TRANS64.RED.A1T0 RZ, [R3+URZ], RZ ;  /* 0x000000ff03ff09a7 */ /* 0x0001e2000810043f */
[----:B------:R-:W-:-:S13]  /*22c0*/  ISETP.GT.U32.AND P0, PT, R23, 0x1, PT ;  /* 0x000000011700780c */ /* 0x000fda0003f04070 */
[----:B0-----:R-:W-:Y:S05]  /*22d0*/  @P0 BRA `(.L_x_34) ;  /* 0x0000000000040947 */ /* 0x001fea0003800000 */
[----:B------:R-:W-:Y:S01]  /*22e0*/  BPT.TRAP 0x1 ;  /* 0x000000040000795c */ /* 0x000fe20000300000 */
.L_x_34:
[----:B------:R-:W-:Y:S01]  /*22f0*/  SHF.L.U32 R0, R105, 0x1f, RZ ;  /* 0x0000001f69007819 */ /* 0x000fe200000006ff */
[----:B------:R-:W-:Y:S01]  /*2300*/  UIADD3 UR38, UR38, UR45, URZ ;  /* 0x0000002d26267290 */ /* 0x000fe2000fffe03f */
[----:B------:R-:W-:Y:S01]  /*2310*/  SHF.R.S32.HI R9, RZ, 0x1f, R19 ;  /* 0x0000001fff097819 */ /* 0x000fe20000011413 */
[----:B------:R-:W-:Y:S01]  /*2320*/  UISETP.GE.U32.AND UP1, UPT, UR45, 0x9, UPT ;  /* 0x000000092d00788c */ /* 0x000fe2000bf26070 */
[----:B------:R-:W0:Y:S01]  /*2330*/  SYNCS.PHASECHK.TRANS64.TRYWAIT P0, [UR43+0x8], R0 ;  /* 0x00000800ff0075a7 */ /* 0x000e22000800016b */
[----:B------:R-:W-:-:S04]  /*2340*/  UISETP.GT.U32.AND UP0, UPT, UR38, 0x8, UPT ;  /* 0x000000082600788c */ /* 0x000fc8000bf04070 */
[----:B------:R-:W-:-:S04]  /*2350*/  UISETP.LT.U32.AND UP0, UPT, UR45, 0x9, UP0 ;  /* 0x000000092d00788c */ /* 0x000fc80008701070 */
[----:B------:R-:W-:Y:S02]  /*2360*/  USEL UR6, URZ, 0x1, !UP0 ;  /* 0x000000013f067887 */ /* 0x000fe4000c000000 */
[----:B------:R-:W-:Y:S02]  /*2370*/  @UP1 UIMAD.WIDE.U32 UR4, UR38, 0x38e38e39, URZ ;  /* 0x38e38e39260418a5 */ /* 0x000fe4000f8e003f */
[----:B------:R-:W-:Y:S02]  /*2380*/  ULOP3.LUT UR39, UR39, UR6, URZ, 0x3c, !UPT ;  /* 0x0000000627277292 */ /* 0x000fe4000f8e3c3f */
[----:B------:R-:W-:-:S04]  /*2390*/  @UP1 USHF.R.U32.HI UR4, URZ, 0x1, UR5 ;  /* 0x000000013f041899 */ /* 0x000fc80008011605 */
[----:B------:R-:W-:Y:S01]  /*23a0*/  @UP1 ULOP3.LUT UR39, UR39, 0x1, UR4, 0x78, !UPT ;  /* 0x0000000127271892 */ /* 0x000fe2000f8e7804 */
[----:B0-----:R-:W-:Y:S11]  /*23b0*/  @!P0 BRA `(.L_x_36) ;  /* 0x0000005c00148947 */ /* 0x001ff60003800000 */
.L_x_195:
[----:B------:R-:W-:Y:S01]  /*23c0*/  ULDC.64 UR4, c[0x0][0x5d0] ;  /* 0x0001740000047ab9 */ /* 0x000fe20000000a00 */
[----:B------:R-:W-:Y:S01]  /*23d0*/  ULDC UR6, c[0x0][0x284] ;  /* 0x0000a10000067ab9 */ /* 0x000fe20000000800 */
[----:B0-----:R-:W-:Y:S02]  /*23e0*/  IMAD R0, R9, UR4, RZ ;  /* 0x0000000409007c24 */ /* 0x001fe4000f8e02ff */
[----:B------:R-:W-:Y:S02]  /*23f0*/  IMAD.SHL.U32 R12, R18, 0x80, RZ ;  /* 0x00000080120c7824 */ /* 0x000fe400078e00ff */
[C---:B------:R-:W-:Y:S02]  /*2400*/  IMAD R3, R19.reuse, UR5, R0 ;  /* 0x0000000513037c24 */ /* 0x040fe4000f8e0200 */
[----:B------:R-:W-:Y:S01]  /*2410*/  IMAD.SHL.U32 R0, R22, 0x40, RZ ;  /* 0x0000004016007824 */ /* 0x000fe200078e00ff */
[----:B------:R-:W-:Y:S01]  /*2420*/  SHF.R.S32.HI R13, RZ, 0x1f, R12 ;  /* 0x0000001fff0d7819 */ /* 0x000fe2000001140c */
[----:B------:R-:W-:Y:S01]  /*2430*/  IMAD.WIDE.U32 R4, R19, UR4, R94 ;  /* 0x0000000413047c25 */ /* 0x000fe2000f8e005e */
[----:B------:R-:W-:-:S02]  /*2440*/  ULDC.64 UR4, c[0x0][0x5c8] ;  /* 0x0001720000047ab9 */ /* 0x000fc40000000a00 */
[----:B------:R-:W-:Y:S01]  /*2450*/  ISETP.GE.AND P0, PT, R0, UR6, PT ;  /* 0x0000000600007c0c */ /* 0x000fe2000bf06270 */
[----:B------:R-:W-:Y:S01]  /*2460*/  ULDC UR6, c[0x0][0x288] ;  /* 0x0000a20000067ab9 */ /* 0x000fe20000000800 */
[----:B------:R-:W-:Y:S01]  /*2470*/  IADD3 R4, P1, R12, R4, RZ ;  /* 0x000000040c047210 */ /* 0x000fe20007f3e0ff */
[----:B------:R-:W-:Y:S01]  /*2480*/  IMAD.WIDE R20, R22, 0x40, R92 ;  /* 0x0000004016147825 */ /* 0x000fe200078e025c */
[----:B------:R-:W-:Y:S02]  /*2490*/  ISETP.GE.OR P0, PT, R12, UR6, P0 ;  /* 0x000000060c007c0c */ /* 0x000fe40008706670 */
[----:B------:R-:W-:Y:S01]  /*24a0*/  IADD3.X R5, R13, R5, R3, P1, !PT ;  /* 0x000000050d057210 */ /* 0x000fe20000ffe403 */
[----:B------:R-:W-:-:S04]  /*24b0*/  IMAD R7, R21, UR4, RZ ;  /* 0x0000000415077c24 */ /* 0x000fc8000f8e02ff */
[C---:B------:R-:W-:Y:S02]  /*24c0*/  IMAD R7, R20.reuse, UR5, R7 ;  /* 0x0000000514077c24 */ /* 0x040fe4000f8e0207 */
[----:B------:R-:W-:-:S04]  /*24d0*/  IMAD.WIDE.U32 R106, R20, UR4, R4 ;  /* 0x00000004146a7c25 */ /* 0x000fc8000f8e0004 */
[----:B------:R-:W-:Y:S05]  /*24e0*/  @P0 BRA `(.L_x_37) ;  /* 0x0000003c00dc0947 */ /* 0x000fea0003800000 */
[----:B-----5:R-:W-:Y:S01]  /*24f0*/  FSETP.NEU.AND P0, PT, R91, RZ, PT ;  /* 0x000000ff5b00720b */ /* 0x020fe20003f0d000 */
[----:B------:R-:W-:Y:S01]  /*2500*/  IMAD.IADD R3, R99, 0x1, -R12 ;  /* 0x0000000163037824 */ /* 0x000fe200078e0a0c */
[----:B------:R-:W-:Y:S01]  /*2510*/  BSSY B0, `(.L_x_37) ;  /* 0x00003f4000007945 */ /* 0x000fe20003800000 */
[----:B------:R-:W-:Y:S02]  /*2520*/  IMAD.IADD R0, R103, 0x1, -R0 ;  /* 0x0000000167007824 */ /* 0x000fe400078e0a00 */
[----:B------:R-:W-:Y:S01]  /*2530*/  IMAD.IADD R115, R107, 0x1, R7 ;  /* 0x000000016b737824 */ /* 0x000fe200078e0207 */
[----:B------:R-:W-:-:S04]  /*2540*/  ISETP.GT.AND P2, PT, R3, RZ, PT ;  /* 0x000000ff0300720c */ /* 0x000fc80003f44270 */
[----:B------:R-:W-:-:S03]  /*2550*/  ISETP.GT.AND P1, PT, R0, RZ, P2 ;  /* 0x000000ff0000720c */ /* 0x000fc60001724270 */
[----:B------:R-:W-:Y:S10]  /*2560*/  @!P0 BRA `(.L_x_38) ;  /* 0x0000002c00208947 */ /* 0x000ff40003800000 */
[----:B------:R-:W0:Y:S01]  /*2570*/  LDC.64 R108, c[0x0][0x5b8] ;  /* 0x00016e00ff6c7b82 */ /* 0x000e220000000a00 */
[----:B------:R-:W-:-:S07]  /*2580*/  ULDC.64 UR4, c[0x0][0x5c0] ;  /* 0x0001700000047ab9 */ /* 0x000fce0000000a00 */
[----:B------:R-:W1:Y:S08]  /*2590*/  LDC.64 R110, c[0x0][0x5b0] ;  /* 0x00016c00ff6e7b82 */ /* 0x000e700000000a00 */
[----:B------:R-:W2:Y:S01]  /*25a0*/  LDC.64 R112, c[0x0][0x5a8] ;  /* 0x00016a00ff707b82 */ /* 0x000ea20000000a00 */
[-C--:B0-----:R-:W-:Y:S02]  /*25b0*/  IMAD R6, R9, R108.reuse, RZ ;  /* 0x0000006c09067224 */ /* 0x081fe400078e02ff */
[----:B------:R-:W-:-:S04]  /*25c0*/  IMAD.WIDE.U32 R4, R19, R108, R94 ;  /* 0x0000006c13047225 */ /* 0x000fc800078e005e */
[----:B------:R-:W-:Y:S01]  /*25d0*/  IMAD R107, R19, R109, R6 ;  /* 0x0000006d136b7224 */ /* 0x000fe200078e0206 */
[----:B------:R-:W-:Y:S01]  /*25e0*/  IADD3 R6, P0, R12, R4, RZ ;  /* 0x000000040c067210 */ /* 0x000fe20007f1e0ff */
[----:B-1----:R-:W-:-:S03]  /*25f0*/  IMAD R4, R21, R110, RZ ;  /* 0x0000006e15047224 */ /* 0x002fc600078e02ff */
[----:B------:R-:W-:Y:S01]  /*2600*/  IADD3.X R7, R13, R5, R107, P0, !PT ;  /* 0x000000050d077210 */ /* 0x000fe200007fe46b */
[C---:B------:R-:W-:Y:S02]  /*2610*/  IMAD R109, R20.reuse, R111, R4 ;  /* 0x0000006f146d7224 */ /* 0x040fe400078e0204 */
[----:B------:R-:W-:-:S04]  /*2620*/  IMAD.WIDE.U32 R4, R20, R110, R6 ;  /* 0x0000006e14047225 */ /* 0x000fc800078e0006 */
[----:B------:R-:W-:Y:S01]  /*2630*/  IMAD.IADD R5, R5, 0x1, R109 ;  /* 0x0000000105057824 */ /* 0x000fe200078e026d */
[----:B--2---:R-:W-:-:S04]  /*2640*/  LEA R10, P0, R4, R112, 0x1 ;  /* 0x00000070040a7211 */ /* 0x004fc800078008ff */
[----:B------:R-:W-:-:S05]  /*2650*/  LEA.HI.X R11, R4, R113, R5, 0x1, P0 ;  /* 0x00000071040b7211 */ /* 0x000fca00000f0c05 */
[----:B------:R-:W2:Y:S01]  /*2660*/  @P1 LDG.E.LTC128B.U16 R18, desc[UR36][R10.64] ;  /* 0x000000240a121981 */ /* 0x000ea2000c1e1520 */
[----:B------:R-:W-:Y:S01]  /*2670*/  IMAD.WIDE.U32 R4, R20, R110, R12 ;  /* 0x0000006e14047225 */ /* 0x000fe200078e000c */
[----:B------:R-:W-:Y:S02]  /*2680*/  BSSY B1, `(.L_x_39) ;  /* 0x0000015000017945 */ /* 0x000fe40003800000 */
[----:B------:R-:W-:-:S04]  /*2690*/  IADD3 R14, P0, R94, R4, RZ ;  /* 0x000000045e0e7210 */ /* 0x000fc80007f1e0ff */
[----:B------:R-:W-:Y:S02]  /*26a0*/  IADD3.X R15, R95, R109, R5, P0, !PT ;  /* 0x0000006d5f0f7210 */ /* 0x000fe400007fe405 */
[----:B------:R-:W-:Y:S01]  /*26b0*/  LEA R8, P0, R106, UR4, 0x1 ;  /* 0x000000046a087c11 */ /* 0x000fe2000f8008ff */
[----:B------:R-:W-:-:S03]  /*26c0*/  IMAD.WIDE.U32 R14, R19, R108, R14 ;  /* 0x0000006c130e7225 */ /* 0x000fc600078e000e */
[----:B------:R-:W-:Y:S02]  /*26d0*/  LEA.HI.X R9, R106, UR5, R115, 0x1, P0 ;  /* 0x000000056a097c11 */ /* 0x000fe400080f0c73 */
[----:B------:R-:W-:-:S04]  /*26e0*/  ISETP.GT.AND P0, PT, R3, 0x1, PT ;  /* 0x000000010300780c */ /* 0x000fc80003f04270 */
[----:B------:R-:W-:Y:S01]  /*26f0*/  ISETP.GT.AND P3, PT, R0, RZ, P0 ;  /* 0x000000ff0000720c */ /* 0x000fe20000764270 */
[----:B--2---:R-:W-:-:S04]  /*2700*/  IMAD.U32 R4, R18, 0x10000, RZ ;  /* 0x0001000012047824 */ /* 0x004fc800078e00ff */
[----:B------:R-:W-:Y:S01]  /*2710*/  FMUL R5, R4, R91 ;  /* 0x0000005b04057220 */ /* 0x000fe20000400000 */
[----:B------:R-:W-:-:S03]  /*2720*/  LEA R4, P4, R14, R112, 0x1 ;  /* 0x000000700e047211 */ /* 0x000fc600078808ff */
[----:B------:R-:W-:-:S05]  /*2730*/  FFMA R5, R24, R90, R5 ;  /* 0x0000005a18057223 */ /* 0x000fca0000000005 */
[----:B------:R-:W-:Y:S01]  /*2740*/  F2FP.BF16.F32.PACK_AB R10, RZ, R5 ;  /* 0x00000005ff0a723e */ /* 0x000fe200000010ff */
[----:B------:R-:W-:-:S03]  /*2750*/  IMAD.IADD R5, R107, 0x1, R15 ;  /* 0x000000016b057824 */ /* 0x000fc600078e020f */
[----:B------:R-:W-:Y:S01]  /*2760*/  PRMT R11, R10, 0x7610, R11 ;  /* 0x000076100a0b7816 */ /* 0x000fe2000000000b */
[----:B------:R-:W-:Y:S01]  /*2770*/  IMAD.SHL.U32 R10, R110, 0x8, RZ ;  /* 0x000000086e0a7824 */ /* 0x000fe200078e00ff */
[----:B------:R-:W-:-:S03]  /*2780*/  LEA.HI.X R5, R14, R113, R5, 0x1, P4 ;  /* 0x000000710e057211 */ /* 0x000fc600020f0c05 */
[----:B------:R0:W-:Y:S02]  /*2790*/  @P1 STG.E.U16 desc[UR36][R8.64], R11 ;  /* 0x0000000b08001986 */ /* 0x0001e4000c101524 */
[----:B0-----:R-:W-:Y:S01]  /*27a0*/  SHF.L.U64.HI R11, R110, 0x3, R111 ;  /* 0x000000036e0b7819 */ /* 0x001fe2000001026f */
[----:B------:R-:W-:Y:S06]  /*27b0*/  @!P3 BRA `(.L_x_40) ;  /* 0x000000000004b947 */ /* 0x000fec0003800000 */
[----:B------:R0:W5:Y:S02]  /*27c0*/  LDG.E.LTC128B.U16 R18, desc[UR36][R4.64+0x2] ;  /* 0x0000022404127981 */ /* 0x000164000c1e1520 */
.L_x_40:
[----:B------:R-:W-:Y:S05]  /*27d0*/  BSYNC B1 ;  /* 0x0000000000017941 */ /* 0x000fea0003800000 */
.L_x_39:
[----:B------:R-:W-:Y:S01]  /*27e0*/  IMAD.WIDE.U32 R10, R20, R110, R10 ;  /* 0x0000006e140a7225 */ /* 0x000fe200078e000a */
[----:B------:R-:W-:-:S03]  /*27f0*/  ISETP.GT.AND P2, PT, R0, 0x8, P2 ;  /* 0x000000080000780c */ /* 0x000fc60001744270 */
[----:B-----5:R-:W-:Y:S01]  /*2800*/  IMAD.U32 R14, R18, 0x10000, RZ ;  /* 0x00010000120e7824 */ /* 0x020fe200078e00ff */
[----:B------:R-:W-:Y:S01]  /*2810*/  IADD3 R6, P1, R6, R10, RZ ;  /* 0x0000000a06067210 */ /* 0x000fe20007f3e0ff */
[----:B------:R-:W-:Y:S02]  /*2820*/  IMAD.IADD R109, R109, 0x1, R11 ;  /* 0x000000016d6d7824 */ /* 0x000fe400078e020b */
[----:B------:R-:W-:Y:S02]  /*2830*/  FMUL R14, R14, R91 ;  /* 0x0000005b0e0e7220 */ /* 0x000fe40000400000 */
[----:B------:R-:W-:Y:S02]  /*2840*/  IMAD.X R7, R109, 0x1, R7, P1 ;  /* 0x000000016d077824 */ /* 0x000fe400008e0607 */
[----:B------:R-:W-:Y:S01]  /*2850*/  FFMA R25, R25, R90, R14 ;  /* 0x0000005a19197223 */ /* 0x000fe2000000000e */
[----:B------:R-:W-:-:S04]  /*2860*/  LEA R14, P1, R6, R112, 0x1 ;  /* 0x00000070060e7211 */ /* 0x000fc800078208ff */
[----:B------:R-:W-:Y:S01]  /*2870*/  LEA.HI.X R15, R6, R113, R7, 0x1, P1 ;  /* 0x00000071060f7211 */ /* 0x000fe200008f0c07 */
[----:B------:R-:W-:Y:S01]  /*2880*/  @P3 IMAD.MOV.U32 R6, RZ, RZ, R8 ;  /* 0x000000ffff063224 */ /* 0x000fe200078e0008 */
[----:B------:R-:W-:Y:S01]  /*2890*/  F2FP.BF16.F32.PACK_AB R25, RZ, R25 ;  /* 0x00000019ff19723e */ /* 0x000fe200000010ff */
[----:B------:R-:W-:-:S05]  /*28a0*/  @P3 IMAD.MOV.U32 R7, RZ, RZ, R9 ;  /* 0x000000ffff073224 */ /* 0x000fca00078e0009 */
[----:B------:R1:W-:Y:S04]  /*28b0*/  @P3 STG.E.U16 desc[UR36][R6.64+0x2], R25 ;  /* 0x0000021906003986 */ /* 0x0003e8000c101524 */
[----:B------:R-:W2:Y:S01]  /*28c0*/  @P2 LDG.E.LTC128B.U16 R18, desc[UR36][R14.64] ;  /* 0x000000240e122981 */ /* 0x000ea2000c1e1520 */
[----:B------:R-:W-:Y:S01]  /*28d0*/  IADD3 R12, P1, P3, R94, R10, R12 ;  /* 0x0000000a5e0c7210 */ /* 0x000fe20007b3e00c */
[----:B------:R-:W-:Y:S01]  /*28e0*/  BSSY B1, `(.L_x_41) ;  /* 0x0000011000017945 */ /* 0x000fe20003800000 */
[----:B------:R-:W-:Y:S02]  /*28f0*/  ISETP.GT.AND P0, PT, R0, 0x8, P0 ;  /* 0x000000080000780c */ /* 0x000fe40000704270 */
[----:B------:R-:W-:-:S03]  /*2900*/  IADD3.X R13, R95, R109, R13, P1, P3 ;  /* 0x0000006d5f0d7210 */ /* 0x000fc60000fe640d */
[----:B------:R-:W-:Y:S01]  /*2910*/  IMAD.WIDE.U32 R12, R19, R108, R12 ;  /* 0x0000006c130c7225 */ /* 0x000fe200078e000c */
[----:B------:R-:W-:-:S03]  /*2920*/  SHF.L.U64.HI R19, R96, 0x1, R97 ;  /* 0x0000000160137819 */ /* 0x000fc60000010261 */
[----:B------:R-:W-:Y:S01]  /*2930*/  IMAD.IADD R13, R107, 0x1, R13 ;  /* 0x000000016b0d7824 */ /* 0x000fe200078e020d */
[----:B-1----:R-:W-:-:S04]  /*2940*/  LEA R6, P3, R12, R112, 0x1 ;  /* 0x000000700c067211 */ /* 0x002fc800078608ff */
[----:B------:R-:W-:Y:S01]  /*2950*/  LEA.HI.X R7, R12, R113, R13, 0x1, P3 ;  /* 0x000000710c077211 */ /* 0x000fe200018f0c0d */
[----:B--2---:R-:W-:-:S04]  /*2960*/  IMAD.U32 R10, R18, 0x10000, RZ ;  /* 0x00010000120a7824 */ /* 0x004fc800078e00ff */
[----:B------:R-:W-:Y:S01]  /*2970*/  FMUL R11, R10, R91 ;  /* 0x0000005b0a0b7220 */ /* 0x000fe20000400000 */
[----:B------:R-:W-:-:S03]  /*2980*/  LEA R10, P1, R96, R8, 0x1 ;  /* 0x00000008600a7211 */ /* 0x000fc600078208ff */
[----:B------:R-:W-:-:S05]  /*2990*/  FFMA R11, R26, R90, R11 ;  /* 0x0000005a1a0b7223 */ /* 0x000fca000000000b */
[----:B------:R-:W-:Y:S01]  /*29a0*/  F2FP.BF16.F32.PACK_AB R14, RZ, R11 ;  /* 0x0000000bff0e723e */ /* 0x000fe200000010ff */
[----:B------:R-:W-:-:S05]  /*29b0*/  IMAD.X R11, R19, 0x1, R9, P1 ;  /* 0x00000001130b7824 */ /* 0x000fca00008e0609 */
[----:B------:R1:W-:Y:S01]  /*29c0*/  @P2 STG.E.U16 desc[UR36][R10.64], R14 ;  /* 0x0000000e0a002986 */ /* 0x0003e2000c101524 */
[----:B------:R-:W-:Y:S05]  /*29d0*/  @!P0 BRA `(.L_x_42) ;  /* 0x0000000000048947 */ /* 0x000fea0003800000 */
[----:B------:R2:W5:Y:S02]  /*29e0*/  LDG.E.LTC128B.U16 R18, desc[UR36][R6.64+0x2] ;  /* 0x0000022406127981 */ /* 0x000564000c1e1520 */
.L_x_42:
[----:B------:R-:W-:Y:S05]  /*29f0*/  BSYNC B1 ;  /* 0x0000000000017941 */ /* 0x000fea0003800000 */
.L_x_41:
[----:B-----5:R-:W-:Y:S01]  /*2a00*/  IMAD.U32 R12, R18, 0x10000, RZ ;  /* 0x00010000120c7824 */ /* 0x020fe200078e00ff */
[----:B------:R-:W-:Y:S01]  /*2a10*/  ISETP.GT.AND P1, PT, R3, 0x8, PT ;  /* 0x000000080300780c */ /* 0x000fe20003f24270 */
[----:B------:R-:W-:Y:S02]  /*2a20*/  BSSY B1, `(.L_x_43) ;  /* 0x0000008000017945 */ /* 0x000fe40003800000 */
[----:B------:R-:W-:Y:S01]  /*2a30*/  FMUL R12, R12, R91 ;  /* 0x0000005b0c0c7220 */ /* 0x000fe20000400000 */
[----:B------:R-:W-:-:S03]  /*2a40*/  ISETP.GT.AND P2, PT, R0, RZ, P1 ;  /* 0x000000ff0000720c */ /* 0x000fc60000f44270 */
[----:B------:R-:W-:-:S05]  /*2a50*/  FFMA R12, R27, R90, R12 ;  /* 0x0000005a1b0c7223 */ /* 0x000fca000000000c */
[----:B------:R-:W-:-:S05]  /*2a60*/  F2FP.BF16.F32.PACK_AB R12, RZ, R12 ;  /* 0x0000000cff0c723e */ /* 0x000fca00000010ff */
[----:B------:R3:W-:Y:S01]  /*2a70*/  @P0 STG.E.U16 desc[UR36][R10.64+0x2], R12 ;  /* 0x0000020c0a000986 */ /* 0x0007e2000c101524 */
[----:B------:R-:W-:Y:S05]  /*2a80*/  @!P2 BRA `(.L_x_44) ;  /* 0x000000000004a947 */ /* 0x000fea0003800000 */
[----:B------:R4:W5:Y:S02]  /*2a90*/  LDG.E.LTC128B.U16 R18, desc[UR36][R4.64+0x10] ;  /* 0x0000102404127981 */ /* 0x000964000c1e1520 */
.L_x_44:
[----:B------:R-:W-:Y:S05]  /*2aa0*/  BSYNC B1 ;  /* 0x0000000000017941 */ /* 0x000fea0003800000 */
.L_x_43:
[----:B---3-5:R-:W-:Y:S01]  /*2ab0*/  IMAD.U32 R12, R18, 0x10000, RZ ;  /* 0x00010000120c7824 */ /* 0x028fe200078e00ff */
        /* <DEDUP_REMOVED lines=9> */
.L_x_46:
[----:B------:R-:W-:Y:S05]  /*2b50*/  BSYNC B1 ;  /* 0x0000000000017941 */ /* 0x000fea0003800000 */
.L_x_45:
[----:B-----5:R-:W-:Y:S01]  /*2b60*/  IMAD.U32 R12, R18, 0x10000, RZ ;  /* 0x00010000120c7824 */ /* 0x020fe200078e00ff */
[----:B------:R-:W-:Y:S01]  /*2b70*/  ISETP.GT.AND P1, PT, R0, 0x8, P1 ;  /* 0x000000080000780c */ /* 0x000fe20000f24270 */
[----:B------:R-:W-:Y:S02]  /*2b80*/  BSSY B1, `(.L_x_47) ;  /* 0x0000007000017945 */ /* 0x000fe40003800000 */
[----:B------:R-:W-:-:S04]  /*2b90*/  FMUL R12, R12, R91 ;  /* 0x0000005b0c0c7220 */ /* 0x000fc80000400000 */
[----:B------:R-:W-:-:S05]  /*2ba0*/  FFMA R12, R29, R90, R12 ;  /* 0x0000005a1d0c7223 */ /* 0x000fca000000000c */
[----:B------:R-:W-:-:S05]  /*2bb0*/  F2FP.BF16.F32.PACK_AB R12, RZ, R12 ;  /* 0x0000000cff0c723e */ /* 0x000fca00000010ff */
[----:B------:R0:W-:Y:S01]  /*2bc0*/  @P3 STG.E.U16 desc[UR36][R8.64+0x12], R12 ;  /* 0x0000120c08003986 */ /* 0x0001e2000c101524 */
[----:B------:R-:W-:Y:S05]  /*2bd0*/  @!P1 BRA `(.L_x_48) ;  /* 0x0000000000049947 */ /* 0x000fea0003800000 */
[----:B------:R0:W5:Y:S02]  /*2be0*/  LDG.E.LTC128B.U16 R18, desc[UR36][R6.64+0x10] ;  /* 0x0000102406127981 */ /* 0x000164000c1e1520 */
.L_x_48:
[----:B------:R-:W-:Y:S05]  /*2bf0*/  BSYNC B1 ;  /* 0x0000000000017941 */ /* 0x000fea0003800000 */
.L_x_47:
[----:B0----5:R-:W-:Y:S01]  /*2c00*/  IMAD.U32 R12, R18, 0x10000, RZ ;  /* 0x00010000120c7824 */ /* 0x021fe200078e00ff */
[----:B------:R-:W-:Y:S01]  /*2c10*/  ISETP.GT.AND P0, PT, R0, 0x8, P0 ;  /* 0x000000080000780c */ /* 0x000fe20000704270 */
[----:B------:R-:W-:Y:S02]  /*2c20*/  BSSY B1, `(.L_x_49) ;  /* 0x0000007000017945 */ /* 0x000fe40003800000 */
[----:B---3--:R-:W-:-:S04]  /*2c30*/  FMUL R13, R12, R91 ;  /* 0x0000005b0c0d7220 */ /* 0x008fc80000400000 */
[----:B------:R-:W-:-:S05]  /*2c40*/  FFMA R13, R30, R90, R13 ;  /* 0x0000005a1e0d7223 */ /* 0x000fca000000000d */
[----:B------:R-:W-:-:S05]  /*2c50*/  F2FP.BF16.F32.PACK_AB R13, RZ, R13 ;  /* 0x0000000dff0d723e */ /* 0x000fca00000010ff */
[----:B------:R0:W-:Y:S01]  /*2c60*/  @P1 STG.E.U16 desc[UR36][R10.64+0x10], R13 ;  /* 0x0000100d0a001986 */ /* 0x0001e2000c101524 */
[----:B------:R-:W-:Y:S05]  /*2c70*/  @!P0 BRA `(.L_x_50) ;  /* 0x0000000000048947 */ /* 0x000fea0003800000 */
[----:B------:R3:W5:Y:S02]  /*2c80*/  LDG.E.LTC128B.U16 R18, desc[UR36][R6.64+0x12] ;  /* 0x0000122406127981 */ /* 0x000764000c1e1520 */
.L_x_50:
[----:B------:R-:W-:Y:S05]  /*2c90*/  BSYNC B1 ;  /* 0x0000000000017941 */ /* 0x000fea0003800000 */
.L_x_49:
        /* <DEDUP_REMOVED lines=10> */
.L_x_52:
[----:B------:R-:W-:Y:S05]  /*2d40*/  BSYNC B1 ;  /* 0x0000000000017941 */ /* 0x000fea0003800000 */
.L_x_51:
[----:B0----5:R-:W-:Y:S01]  /*2d50*/  IMAD.U32 R12, R18, 0x10000, RZ ;  /* 0x00010000120c7824 */ /* 0x021fe200078e00ff */
        /* <DEDUP_REMOVED lines=9> */
.L_x_54:
[----:B------:R-:W-:Y:S05]  /*2df0*/  BSYNC B1 ;  /* 0x0000000000017941 */ /* 0x000fea0003800000 */
.L_x_53:
        /* <DEDUP_REMOVED lines=9> */
.L_x_56:
[----:B------:R-:W-:Y:S05]  /*2e90*/  BSYNC B1 ;  /* 0x0000000000017941 */ /* 0x000fea0003800000 */
.L_x_55:
[----:B0----5:R-:W-:Y:S01]  /*2ea0*/  IMAD.U32 R12, R18, 0x10000, RZ ;  /* 0x00010000120c7824 */ /* 0x021fe200078e00ff */
        /* <DEDUP_REMOVED lines=8> */
.L_x_58:
[----:B------:R-:W-:Y:S05]  /*2f30*/  BSYNC B1 ;  /* 0x0000000000017941 */ /* 0x000fea0003800000 */
.L_x_57:
        /* <DEDUP_REMOVED lines=10> */
.L_x_60:
[----:B------:R-:W-:Y:S05]  /*2fe0*/  BSYNC B1 ;  /* 0x0000000000017941 */ /* 0x000fea0003800000 */
.L_x_59:
        /* <DEDUP_REMOVED lines=10> */
.L_x_62:
[----:B------:R-:W-:Y:S05]  /*3090*/  BSYNC B1 ;  /* 0x0000000000017941 */ /* 0x000fea0003800000 */
.L_x_61:
        /* <DEDUP_REMOVED lines=9> */
.L_x_64:
[----:B------:R-:W-:Y:S05]  /*3130*/  BSYNC B1 ;  /* 0x0000000000017941 */ /* 0x000fea0003800000 */
.L_x_63:
        /* <DEDUP_REMOVED lines=9> */
.L_x_66:
[----:B------:R-:W-:Y:S05]  /*31d0*/  BSYNC B1 ;  /* 0x0000000000017941 */ /* 0x000fea0003800000 */
.L_x_65:
        /* <DEDUP_REMOVED lines=10> */
.L_x_68:
[----:B------:R-:W-:Y:S05]  /*3280*/  BSYNC B1 ;  /* 0x0000000000017941 */ /* 0x000fea0003800000 */
.L_x_67:
        /* <DEDUP_REMOVED lines=10> */
.L_x_70:
[----:B------:R-:W-:Y:S05]  /*3330*/  BSYNC B1 ;  /* 0x0000000000017941 */ /* 0x000fea0003800000 */
.L_x_69:
        /* <DEDUP_REMOVED lines=9> */
.L_x_72:
[----:B------:R-:W-:Y:S05]  /*33d0*/  BSYNC B1 ;  /* 0x0000000000017941 */ /* 0x000fea0003800000 */
.L_x_71:
        /* <DEDUP_REMOVED lines=9> */
.L_x_74:
[----:B------:R-:W-:Y:S05]  /*3470*/  BSYNC B1 ;  /* 0x0000000000017941 */ /* 0x000fea0003800000 */
.L_x_73:
        /* <DEDUP_REMOVED lines=10> */
.L_x_76:
[----:B------:R-:W-:Y:S05]  /*3520*/  BSYNC B1 ;  /* 0x0000000000017941 */ /* 0x000fea0003800000 */
.L_x_75:
        /* <DEDUP_REMOVED lines=10> */
.L_x_78:
[----:B------:R-:W-:Y:S05]  /*35d0*/  BSYNC B1 ;  /* 0x0000000000017941 */ /* 0x000fea0003800000 */
.L_x_77:
        /* <DEDUP_REMOVED lines=9> */
.L_x_80:
[----:B------:R-:W-:Y:S05]  /*3670*/  BSYNC B1 ;  /* 0x0000000000017941 */ /* 0x000fea0003800000 */
.L_x_79:
        /* <DEDUP_REMOVED lines=9> */
.L_x_82:
[----:B------:R-:W-:Y:S05]  /*3710*/  BSYNC B1 ;  /* 0x0000000000017941 */ /* 0x000fea0003800000 */
.L_x_81:
        /* <DEDUP_REMOVED lines=10> */
.L_x_84:
[----:B------:R-:W-:Y:S05]  /*37c0*/  BSYNC B1 ;  /* 0x0000000000017941 */ /* 0x000fea0003800000 */
.L_x_83:
        /* <DEDUP_REMOVED lines=10> */
.L_x_86:
[----:B------:R-:W-:Y:S05]  /*3870*/  BSYNC B1 ;  /* 0x0000000000017941 */ /* 0x000fea0003800000 */
.L_x_85:
        /* <DEDUP_REMOVED lines=9> */
.L_x_88:
[----:B------:R-:W-:Y:S05]  /*3910*/  BSYNC B1 ;  /* 0x0000000000017941 */ /* 0x000fea0003800000 */
.L_x_87:
        /* <DEDUP_REMOVED lines=9> */
.L_x_90:
[----:B------:R-:W-:Y:S05]  /*39b0*/  BSYNC B1 ;  /* 0x0000000000017941 */ /* 0x000fea0003800000 */
.L_x_89:
        /* <DEDUP_REMOVED lines=10> */
.L_x_92:
[----:B------:R-:W-:Y:S05]  /*3a60*/  BSYNC B1 ;  /* 0x0000000000017941 */ /* 0x000fea0003800000 */
.L_x_91:
        /* <DEDUP_REMOVED lines=10> */
.L_x_94:
[----:B------:R-:W-:Y:S05]  /*3b10*/  BSYNC B1 ;  /* 0x0000000000017941 */ /* 0x000fea0003800000 */
.L_x_93:
        /* <DEDUP_REMOVED lines=9> */
.L_x_96:
[----:B------:R-:W-:Y:S05]  /*3bb0*/  BSYNC B1 ;  /* 0x0000000000017941 */ /* 0x000fea0003800000 */
.L_x_95:
        /* <DEDUP_REMOVED lines=9> */
.L_x_98:
[----:B------:R-:W-:Y:S05]  /*3c50*/  BSYNC B1 ;  /* 0x0000000000017941 */ /* 0x000fea0003800000 */
.L_x_97:
        /* <DEDUP_REMOVED lines=10> */
.L_x_100:
[----:B------:R-:W-:Y:S05]  /*3d00*/  BSYNC B1 ;  /* 0x0000000000017941 */ /* 0x000fea0003800000 */
.L_x_99:
        /* <DEDUP_REMOVED lines=10> */
.L_x_102:
[----:B------:R-:W-:Y:S05]  /*3db0*/  BSYNC B1 ;  /* 0x0000000000017941 */ /* 0x000fea0003800000 */
.L_x_101:
        /* <DEDUP_REMOVED lines=9> */
.L_x_104:
[----:B------:R-:W-:Y:S05]  /*3e50*/  BSYNC B1 ;  /* 0x0000000000017941 */ /* 0x000fea0003800000 */
.L_x_103:
        /* <DEDUP_REMOVED lines=9> */
.L_x_106:
[----:B------:R-:W-:Y:S05]  /*3ef0*/  BSYNC B1 ;  /* 0x0000000000017941 */ /* 0x000fea0003800000 */
.L_x_105:
        /* <DEDUP_REMOVED lines=10> */
.L_x_108:
[----:B------:R-:W-:Y:S05]  /*3fa0*/  BSYNC B1 ;  /* 0x0000000000017941 */ /* 0x000fea0003800000 */
.L_x_107:
        /* <DEDUP_REMOVED lines=10> */
.L_x_110:
[----:B------:R-:W-:Y:S05]  /*4050*/  BSYNC B1 ;  /* 0x0000000000017941 */ /* 0x000fea0003800000 */
.L_x_109:
        /* <DEDUP_REMOVED lines=9> */
.L_x_112:
[----:B------:R-:W-:Y:S05]  /*40f0*/  BSYNC B1 ;  /* 0x0000000000017941 */ /* 0x000fea0003800000 */
.L_x_111:
        /* <DEDUP_REMOVED lines=9> */
.L_x_114:
[----:B------:R-:W-:Y:S05]  /*4190*/  BSYNC B1 ;  /* 0x0000000000017941 */ /* 0x000fea0003800000 */
.L_x_113:
        /* <DEDUP_REMOVED lines=10> */
.L_x_116:
[----:B------:R-:W-:Y:S05]  /*4240*/  BSYNC B1 ;  /* 0x0000000000017941 */ /* 0x000fea0003800000 */
.L_x_115:
        /* <DEDUP_REMOVED lines=10> */
.L_x_118:
[----:B------:R-:W-:Y:S05]  /*42f0*/  BSYNC B1 ;  /* 0x0000000000017941 */ /* 0x000fea0003800000 */
.L_x_117:
        /* <DEDUP_REMOVED lines=9> */
.L_x_120:
[----:B------:R-:W-:Y:S05]  /*4390*/  BSYNC B1 ;  /* 0x0000000000017941 */ /* 0x000fea0003800000 */
.L_x_119:
        /* <DEDUP_REMOVED lines=9> */
.L_x_122:
[----:B------:R-:W-:Y:S05]  /*4430*/  BSYNC B1 ;  /* 0x0000000000017941 */ /* 0x000fea0003800000 */
.L_x_121:
        /* <DEDUP_REMOVED lines=10> */
.L_x_124:
[----:B------:R-:W-:Y:S05]  /*44e0*/  BSYNC B1 ;  /* 0x0000000000017941 */ /* 0x000fea0003800000 */
.L_x_123:
        /* <DEDUP_REMOVED lines=10> */
.L_x_126:
[----:B------:R-:W-:Y:S05]  /*4590*/  BSYNC B1 ;  /* 0x0000000000017941 */ /* 0x000fea0003800000 */
.L_x_125:
        /* <DEDUP_REMOVED lines=9> */
.L_x_128:
[----:B------:R-:W-:Y:S05]  /*4630*/  BSYNC B1 ;  /* 0x0000000000017941 */ /* 0x000fea0003800000 */
.L_x_127:
        /* <DEDUP_REMOVED lines=9> */
.L_x_130:
[----:B------:R-:W-:Y:S05]  /*46d0*/  BSYNC B1 ;  /* 0x0000000000017941 */ /* 0x000fea0003800000 */
.L_x_129:
        /* <DEDUP_REMOVED lines=10> */
.L_x_132:
[----:B------:R-:W-:Y:S05]  /*4780*/  BSYNC B1 ;  /* 0x0000000000017941 */ /* 0x000fea0003800000 */
.L_x_131:
        /* <DEDUP_REMOVED lines=10> */
.L_x_134:
[----:B------:R-:W-:Y:S05]  /*4830*/  BSYNC B1 ;  /* 0x0000000000017941 */ /* 0x000fea0003800000 */
.L_x_133:
        /* <DEDUP_REMOVED lines=9> */
.L_x_136:
[----:B------:R-:W-:Y:S05]  /*48d0*/  BSYNC B1 ;  /* 0x0000000000017941 */ /* 0x000fea0003800000 */
.L_x_135:
        /* <DEDUP_REMOVED lines=9> */
.L_x_138:
[----:B------:R-:W-:Y:S05]  /*4970*/  BSYNC B1 ;  /* 0x0000000000017941 */ /* 0x000fea0003800000 */
.L_x_137:
        /* <DEDUP_REMOVED lines=10> */
.L_x_140:
[----:B------:R-:W-:Y:S05]  /*4a20*/  BSYNC B1 ;  /* 0x0000000000017941 */ /* 0x000fea0003800000 */
.L_x_139:
        /* <DEDUP_REMOVED lines=10> */
.L_x_142:
[----:B------:R-:W-:Y:S05]  /*4ad0*/  BSYNC B1 ;  /* 0x0000000000017941 */ /* 0x000fea0003800000 */
.L_x_141:
        /* <DEDUP_REMOVED lines=9> */
.L_x_144:
[----:B------:R-:W-:Y:S05]  /*4b70*/  BSYNC B1 ;  /* 0x0000000000017941 */ /* 0x000fea0003800000 */
.L_x_143:
        /* <DEDUP_REMOVED lines=9> */
.L_x_146:
[----:B------:R-:W-:Y:S05]  /*4c10*/  BSYNC B1 ;  /* 0x0000000000017941 */ /* 0x000fea0003800000 */
.L_x_145:
        /* <DEDUP_REMOVED lines=10> */
.L_x_148:
[----:B------:R-:W-:Y:S05]  /*4cc0*/  BSYNC B1 ;  /* 0x0000000000017941 */ /* 0x000fea0003800000 */
.L_x_147:
        /* <DEDUP_REMOVED lines=10> */
.L_x_150:
[----:B------:R-:W-:Y:S05]  /*4d70*/  BSYNC B1 ;  /* 0x0000000000017941 */ /* 0x000fea0003800000 */
.L_x_149:
        /* <DEDUP_REMOVED lines=9> */
.L_x_152:
[----:B------:R-:W-:Y:S05]  /*4e10*/  BSYNC B1 ;  /* 0x0000000000017941 */ /* 0x000fea0003800000 */
.L_x_151:
        /* <DEDUP_REMOVED lines=9> */
.L_x_154:
[----:B------:R-:W-:Y:S05]  /*4eb0*/  BSYNC B1 ;  /* 0x0000000000017941 */ /* 0x000fea0003800000 */
.L_x_153:
        /* <DEDUP_REMOVED lines=10> */
.L_x_156:
[----:B------:R-:W-:Y:S05]  /*4f60*/  BSYNC B1 ;  /* 0x0000000000017941 */ /* 0x000fea0003800000 */
.L_x_155:
        /* <DEDUP_REMOVED lines=10> */
.L_x_158:
[----:B------:R-:W-:Y:S05]  /*5010*/  BSYNC B1 ;  /* 0x0000000000017941 */ /* 0x000fea0003800000 */
.L_x_157:
[----:B0---45:R-:W-:Y:S01]  /*5020*/  IMAD.U32 R4, R18, 0x10000, RZ ;  /* 0x0001000012047824 */ /* 0x031fe200078e00ff */
        /* <DEDUP_REMOVED lines=8> */
.L_x_160:
[----:B------:R-:W-:Y:S05]  /*50b0*/  BSYNC B1 ;  /* 0x0000000000017941 */ /* 0x000fea0003800000 */
.L_x_159:
[----:B0----5:R-:W-:Y:S01]  /*50c0*/  IMAD.U32 R4, R18, 0x10000, RZ ;  /* 0x0001000012047824 */ /* 0x021fe200078e00ff */
[----:B------:R-:W-:Y:S01]  /*50d0*/  ISETP.GT.AND P0, PT, R0, 0x8, P0 ;  /* 0x000000080000780c */ /* 0x000fe20000704270 */
[----:B------:R-:W-:Y:S01]  /*50e0*/  @P1 IMAD.MOV.U32 R5, RZ, RZ, R11 ;  /* 0x000000ffff051224 */ /* 0x000fe200078e000b */
[----:B------:R-:W-:Y:S01]  /*50f0*/  BSSY B1, `(.L_x_161) ;  /* 0x0000008000017945 */ /* 0x000fe20003800000 */
[----:B------:R-:W-:Y:S01]  /*5100*/  FMUL R3, R4, R91 ;  /* 0x0000005b04037220 */ /* 0x000fe20000400000 */
[----:B------:R-:W-:-:S03]  /*5110*/  @P1 IMAD.MOV.U32 R4, RZ, RZ, R10 ;  /* 0x000000ffff041224 */ /* 0x000fc600078e000a */
[----:B------:R-:W-:-:S05]  /*5120*/  FFMA R3, R86, R90, R3 ;  /* 0x0000005a56037223 */ /* 0x000fca0000000003 */
[----:B------:R-:W-:-:S05]  /*5130*/  F2FP.BF16.F32.PACK_AB R3, RZ, R3 ;  /* 0x00000003ff03723e */ /* 0x000fca00000010ff */
[----:B------:R0:W-:Y:S01]  /*5140*/  @P1 STG.E.U16 desc[UR36][R4.64+0xf0], R3 ;  /* 0x0000f00304001986 */ /* 0x0001e2000c101524 */
[----:B------:R-:W-:Y:S05]  /*5150*/  @!P0 BRA `(.L_x_162) ;  /* 0x0000000000048947 */ /* 0x000fea0003800000 */
[----:B------:R0:W5:Y:S02]  /*5160*/  LDG.E.LTC128B.U16 R18, desc[UR36][R6.64+0xf2] ;  /* 0x0000f22406127981 */ /* 0x000164000c1e1520 */
.L_x_162:
[----:B------:R-:W-:Y:S05]  /*5170*/  BSYNC B1 ;  /* 0x0000000000017941 */ /* 0x000fea0003800000 */
.L_x_161:
[----:B------:R-:W-:Y:S05]  /*5180*/  @!P0 BRA `(.L_x_163) ;  /* 0x0000001000b08947 */ /* 0x000fea0003800000 */
[----:B-----5:R-:W-:-:S04]  /*5190*/  IMAD.U32 R18, R18, 0x10000, RZ ;  /* 0x0001000012127824 */ /* 0x020fc800078e00ff */
[----:B------:R-:W-:-:S04]  /*51a0*/  FMUL R18, R18, R91 ;  /* 0x0000005b12127220 */ /* 0x000fc80000400000 */
[----:B------:R-:W-:-:S05]  /*51b0*/  FFMA R18, R87, R90, R18 ;  /* 0x0000005a57127223 */ /* 0x000fca0000000012 */
[----:B------:R-:W-:-:S05]  /*51c0*/  F2FP.BF16.F32.PACK_AB R18, RZ, R18 ;  /* 0x00000012ff12723e */ /* 0x000fca00000010ff */
[----:B------:R0:W-:Y:S01]  /*51d0*/  STG.E.U16 desc[UR36][R10.64+0xf2], R18 ;  /* 0x0000f2120a007986 */ /* 0x0001e2000c101524 */
[----:B------:R-:W-:Y:S05]  /*51e0*/  BRA `(.L_x_163) ;  /* 0x0000001000987947 */ /* 0x000fea0003800000 */
.L_x_38:
[----:B------:R-:W-:Y:S01]  /*51f0*/  ISETP.GT.AND P3, PT, R3, 0x1, PT ;  /* 0x000000010300780c */ /* 0x000fe20003f64270 */
[----:B------:R-:W-:Y:S01]  /*5200*/  ULDC.64 UR4, c[0x0][0x5c0] ;  /* 0x0001700000047ab9 */ /* 0x000fe20000000a00 */
[-C--:B------:R-:W-:Y:S01]  /*5210*/  FMUL R24, R24, R90.reuse ;  /* 0x0000005a18187220 */ /* 0x080fe20000400000 */
[----:B------:R-:W-:Y:S01]  /*5220*/  LEA R4, P4, R106, UR4, 0x1 ;  /* 0x000000046a047c11 */ /* 0x000fe2000f8808ff */
[-C--:B------:R-:W-:Y:S01]  /*5230*/  FMUL R25, R25, R90.reuse ;  /* 0x0000005a19197220 */ /* 0x080fe20000400000 */
[----:B------:R-:W-:Y:S01]  /*5240*/  ISETP.GT.AND P0, PT, R0, RZ, P3 ;  /* 0x000000ff0000720c */ /* 0x000fe20001f04270 */
[----:B------:R-:W-:Y:S01]  /*5250*/  FMUL R26, R26, R90 ;  /* 0x0000005a1a1a7220 */ /* 0x000fe20000400000 */
[----:B------:R-:W-:Y:S01]  /*5260*/  F2FP.BF16.F32.PACK_AB R24, RZ, R24 ;  /* 0x00000018ff18723e */ /* 0x000fe200000010ff */
[-C--:B------:R-:W-:Y:S01]  /*5270*/  FMUL R27, R27, R90.reuse ;  /* 0x0000005a1b1b7220 */ /* 0x080fe20000400000 */
[----:B------:R-:W-:Y:S01]  /*5280*/  LEA.HI.X R5, R106, UR5, R115, 0x1, P4 ;  /* 0x000000056a057c11 */ /* 0x000fe2000a0f0c73 */
[-C--:B------:R-:W-:Y:S01]  /*5290*/  FMUL R28, R28, R90.reuse ;  /* 0x0000005a1c1c7220 */ /* 0x080fe20000400000 */
[----:B------:R-:W-:Y:S01]  /*52a0*/  F2FP.BF16.F32.PACK_AB R25, RZ, R25 ;  /* 0x00000019ff19723e */ /* 0x000fe200000010ff */
[-C--:B------:R-:W-:Y:S01]  /*52b0*/  FMUL R29, R29, R90.reuse ;  /* 0x0000005a1d1d7220 */ /* 0x080fe20000400000 */
[----:B------:R-:W-:Y:S01]  /*52c0*/  ISETP.GT.AND P2, PT, R0, 0x8, P2 ;  /* 0x000000080000780c */ /* 0x000fe20001744270 */
[----:B------:R-:W-:Y:S01]  /*52d0*/  @P1 STG.E.U16 desc[UR36][R4.64], R24 ;  /* 0x0000001804001986 */ /* 0x000fe2000c101524 */
[----:B------:R-:W-:Y:S01]  /*52e0*/  ISETP.GT.AND P1, PT, R3, 0x8, PT ;  /* 0x000000080300780c */ /* 0x000fe20003f24270 */
[----:B------:R-:W-:Y:S01]  /*52f0*/  FMUL R30, R30, R90 ;  /* 0x0000005a1e1e7220 */ /* 0x000fe20000400000 */
[C---:B------:R-:W-:Y:S01]  /*5300*/  SHF.L.U64.HI R7, R96.reuse, 0x1, R97 ;  /* 0x0000000160077819 */ /* 0x040fe20000010261 */
[----:B------:R-:W-:Y:S01]  /*5310*/  @P0 STG.E.U16 desc[UR36][R4.64+0x2], R25 ;  /* 0x0000021904000986 */ /* 0x000fe2000c101524 */
[----:B------:R-:W-:Y:S01]  /*5320*/  LEA R6, P5, R96, R4, 0x1 ;  /* 0x0000000460067211 */ /* 0x000fe200078a08ff */
[-C--:B------:R-:W-:Y:S01]  /*5330*/  FMUL R31, R31, R90.reuse ;  /* 0x0000005a1f1f7220 */ /* 0x080fe20000400000 */
[----:B------:R-:W-:Y:S01]  /*5340*/  ISETP.GT.AND P3, PT, R0, 0x8, P3 ;  /* 0x000000080000780c */ /* 0x000fe20001f64270 */
[-C--:B------:R-:W-:Y:S01]  /*5350*/  FMUL R32, R32, R90.reuse ;  /* 0x0000005a20207220 */ /* 0x080fe20000400000 */
[----:B------:R-:W-:Y:S01]  /*5360*/  ISETP.GT.AND P0, PT, R3, 0x9, PT ;  /* 0x000000090300780c */ /* 0x000fe20003f04270 */
[----:B------:R-:W-:Y:S01]  /*5370*/  IMAD.X R7, R7, 0x1, R5, P5 ;  /* 0x0000000107077824 */ /* 0x000fe200028e0605 */
[----:B------:R-:W-:Y:S01]  /*5380*/  ISETP.GT.AND P4, PT, R0, RZ, P1 ;  /* 0x000000ff0000720c */ /* 0x000fe20000f84270 */
[----:B------:R-:W-:Y:S01]  /*5390*/  FMUL R33, R33, R90 ;  /* 0x0000005a21217220 */ /* 0x000fe20000400000 */
[----:B------:R-:W-:Y:S01]  /*53a0*/  F2FP.BF16.F32.PACK_AB R26, RZ, R26 ;  /* 0x0000001aff1a723e */ /* 0x000fe200000010ff */
[-C--:B------:R-:W-:Y:S01]  /*53b0*/  FMUL R34, R34, R90.reuse ;  /* 0x0000005a22227220 */ /* 0x080fe20000400000 */
[----:B------:R-:W-:Y:S01]  /*53c0*/  ISETP.GT.AND P5, PT, R0, RZ, P0 ;  /* 0x000000ff0000720c */ /* 0x000fe200007a4270 */
[----:B------:R-:W-:Y:S01]  /*53d0*/  FMUL R35, R35, R90 ;  /* 0x0000005a23237220 */ /* 0x000fe20000400000 */
[----:B------:R-:W-:Y:S01]  /*53e0*/  F2FP.BF16.F32.PACK_AB R27, RZ, R27 ;  /* 0x0000001bff1b723e */ /* 0x000fe200000010ff */
[----:B------:R-:W-:Y:S01]  /*53f0*/  @P2 STG.E.U16 desc[UR36][R6.64], R26 ;  /* 0x0000001a06002986 */ /* 0x000fe2000c101524 */
[----:B------:R-:W-:Y:S01]  /*5400*/  F2FP.BF16.F32.PACK_AB R28, RZ, R28 ;  /* 0x0000001cff1c723e */ /* 0x000fe200000010ff */
[-C--:B------:R-:W-:Y:S01]  /*5410*/  FMUL R36, R36, R90.reuse ;  /* 0x0000005a24247220 */ /* 0x080fe20000400000 */
[C---:B------:R-:W-:Y:S01]  /*5420*/  ISETP.GT.AND P2, PT, R0.reuse, 0x8, P1 ;  /* 0x000000080000780c */ /* 0x040fe20000f44270 */
[----:B------:R-:W-:Y:S01]  /*5430*/  @P3 STG.E.U16 desc[UR36][R6.64+0x2], R27 ;  /* 0x0000021b06003986 */ /* 0x000fe2000c101524 */
[----:B------:R-:W-:Y:S01]  /*5440*/  ISETP.GT.AND P1, PT, R3, 0x10, PT ;  /* 0x000000100300780c */ /* 0x000fe20003f24270 */
[-C--:B------:R-:W-:Y:S01]  /*5450*/  FMUL R37, R37, R90.reuse ;  /* 0x0000005a25257220 */ /* 0x080fe20000400000 */
[----:B------:R-:W-:Y:S01]  /*5460*/  F2FP.BF16.F32.PACK_AB R29, RZ, R29 ;  /* 0x0000001dff1d723e */ /* 0x000fe200000010ff */
[----:B------:R-:W-:Y:S01]  /*5470*/  @P4 STG.E.U16 desc[UR36][R4.64+0x10], R28 ;  /* 0x0000101c04004986 */ /* 0x000fe2000c101524 */
[----:B------:R-:W-:Y:S01]  /*5480*/  ISETP.GT.AND P3, PT, R0, 0x8, P0 ;  /* 0x000000080000780c */ /* 0x000fe20000764270 */
[-C--:B------:R-:W-:Y:S01]  /*5490*/  FMUL R38, R38, R90.reuse ;  /* 0x0000005a26267220 */ /* 0x080fe20000400000 */
[----:B------:R-:W-:Y:S01]  /*54a0*/  ISETP.GT.AND P0, PT, R3, 0x11, PT ;  /* 0x000000110300780c */ /* 0x000fe20003f04270 */
[----:B------:R-:W-:Y:S01]  /*54b0*/  @P5 STG.E.U16 desc[UR36][R4.64+0x12], R29 ;  /* 0x0000121d04005986 */ /* 0x000fe2000c101524 */
        /* <DEDUP_REMOVED lines=162> */
[----:B------:R-:W-:-:S02]  /*5ee0*/  F2FP.BF16.F32.PACK_AB R62, RZ, R62 ;  /* 0x0000003eff3e723e */ /* 0x000fc400000010ff */
[C---:B------:R-:W-:Y:S02]  /*5ef0*/  ISETP.GT.AND P5, PT, R0.reuse, RZ, P0 ;  /* 0x000000ff0000720c */ /* 0x040fe400007a4270 */
[----:B------:R-:W-:Y:S01]  /*5f00*/  F2FP.BF16.F32.PACK_AB R63, RZ, R63 ;  /* 0x0000003fff3f723e */ /* 0x000fe200000010ff */
[----:B------:R-:W-:Y:S01]  /*5f10*/  @P2 STG.E.U16 desc[UR36][R6.64+0x90], R62 ;  /* 0x0000903e06002986 */ /* 0x000fe2000c101524 */
[----:B------:R-:W-:Y:S02]  /*5f20*/  F2FP.BF16.F32.PACK_AB R64, RZ, R64 ;  /* 0x00000040ff40723e */ /* 0x000fe400000010ff */
[C---:B------:R-:W-:Y:S01]  /*5f30*/  ISETP.GT.AND P2, PT, R0.reuse, 0x8, P1 ;  /* 0x000000080000780c */ /* 0x040fe20000f44270 */
[----:B------:R-:W-:Y:S01]  /*5f40*/  @P3 STG.E.U16 desc[UR36][R6.64+0x92], R63 ;  /* 0x0000923f06003986 */ /* 0x000fe2000c101524 */
[----:B------:R-:W-:Y:S02]  /*5f50*/  ISETP.GT.AND P1, PT, R3, 0x58, PT ;  /* 0x000000580300780c */ /* 0x000fe40003f24270 */
[----:B------:R-:W-:Y:S01]  /*5f60*/  F2FP.BF16.F32.PACK_AB R65, RZ, R65 ;  /* 0x00000041ff41723e */ /* 0x000fe200000010ff */
[----:B------:R-:W-:Y:S01]  /*5f70*/  @P4 STG.E.U16 desc[UR36][R4.64+0xa0], R64 ;  /* 0x0000a04004004986 */ /* 0x000fe2000c101524 */
[----:B------:R-:W-:-:S02]  /*5f80*/  ISETP.GT.AND P3, PT, R0, 0x8, P0 ;  /* 0x000000080000780c */ /* 0x000fc40000764270 */
[----:B------:R-:W-:Y:S01]  /*5f90*/  ISETP.GT.AND P0, PT, R3, 0x59, PT ;  /* 0x000000590300780c */ /* 0x000fe20003f04270 */
[----:B------:R-:W-:Y:S01]  /*5fa0*/  @P5 STG.E.U16 desc[UR36][R4.64+0xa2], R65 ;  /* 0x0000a24104005986 */ /* 0x000fe2000c101524 */
[C---:B------:R-:W-:Y:S02]  /*5fb0*/  ISETP.GT.AND P4, PT, R0.reuse, RZ, P1 ;  /* 0x000000ff0000720c */ /* 0x040fe40000f84270 */
[----:B------:R-:W-:Y:S02]  /*5fc0*/  F2FP.BF16.F32.PACK_AB R66, RZ, R66 ;  /* 0x00000042ff42723e */ /* 0x000fe400000010ff */
[----:B------:R-:W-:Y:S02]  /*5fd0*/  ISETP.GT.AND P5, PT, R0, RZ, P0 ;  /* 0x000000ff0000720c */ /* 0x000fe400007a4270 */
[----:B------:R-:W-:Y:S01]  /*5fe0*/  F2FP.BF16.F32.PACK_AB R67, RZ, R67 ;  /* 0x00000043ff43723e */ /* 0x000fe200000010ff */
[----:B------:R-:W-:Y:S01]  /*5ff0*/  @P2 STG.E.U16 desc[UR36][R6.64+0xa0], R66 ;  /* 0x0000a04206002986 */ /* 0x000fe2000c101524 */
[----:B------:R-:W-:-:S02]  /*6000*/  F2FP.BF16.F32.PACK_AB R68, RZ, R68 ;  /* 0x00000044ff44723e */ /* 0x000fc400000010ff */
[C---:B------:R-:W-:Y:S01]  /*6010*/  ISETP.GT.AND P2, PT, R0.reuse, 0x8, P1 ;  /* 0x000000080000780c */ /* 0x040fe20000f44270 */
[----:B------:R-:W-:Y:S01]  /*6020*/  @P3 STG.E.U16 desc[UR36][R6.64+0xa2], R67 ;  /* 0x0000a24306003986 */ /* 0x000fe2000c101524 */
[C---:B------:R-:W-:Y:S02]  /*6030*/  ISETP.GT.AND P1, PT, R3.reuse, 0x60, PT ;  /* 0x000000600300780c */ /* 0x040fe40003f24270 */
[----:B------:R-:W-:Y:S01]  /*6040*/  F2FP.BF16.F32.PACK_AB R69, RZ, R69 ;  /* 0x00000045ff45723e */ /* 0x000fe200000010ff */
[----:B------:R-:W-:Y:S01]  /*6050*/  @P4 STG.E.U16 desc[UR36][R4.64+0xb0], R68 ;  /* 0x0000b04404004986 */ /* 0x000fe2000c101524 */
[C---:B------:R-:W-:Y:S02]  /*6060*/  ISETP.GT.AND P3, PT, R0.reuse, 0x8, P0 ;  /* 0x000000080000780c */ /* 0x040fe40000764270 */
[----:B------:R-:W-:Y:S01]  /*6070*/  ISETP.GT.AND P0, PT, R3, 0x61, PT ;  /* 0x000000610300780c */ /* 0x000fe20003f04270 */
[----:B------:R-:W-:Y:S01]  /*6080*/  @P5 STG.E.U16 desc[UR36][R4.64+0xb2], R69 ;  /* 0x0000b24504005986 */ /* 0x000fe2000c101524 */
[----:B------:R-:W-:-:S02]  /*6090*/  ISETP.GT.AND P4, PT, R0, RZ, P1 ;  /* 0x000000ff0000720c */ /* 0x000fc40000f84270 */
[C---:B------:R-:W-:Y:S02]  /*60a0*/  ISETP.GT.AND P5, PT, R0.reuse, RZ, P0 ;  /* 0x000000ff0000720c */ /* 0x040fe400007a4270 */
[----:B------:R-:W-:Y:S02]  /*60b0*/  F2FP.BF16.F32.PACK_AB R70, RZ, R70 ;  /* 0x00000046ff46723e */ /* 0x000fe400000010ff */
[----:B------:R-:W-:Y:S02]  /*60c0*/  F2FP.BF16.F32.PACK_AB R71, RZ, R71 ;  /* 0x00000047ff47723e */ /* 0x000fe400000010ff */
[----:B------:R-:W-:Y:S01]  /*60d0*/  F2FP.BF16.F32.PACK_AB R72, RZ, R72 ;  /* 0x00000048ff48723e */ /* 0x000fe200000010ff */
[----:B------:R-:W-:Y:S01]  /*60e0*/  @P2 STG.E.U16 desc[UR36][R6.64+0xb0], R70 ;  /* 0x0000b04606002986 */ /* 0x000fe2000c101524 */
[----:B------:R-:W-:Y:S02]  /*60f0*/  F2FP.BF16.F32.PACK_AB R73, RZ, R73 ;  /* 0x00000049ff49723e */ /* 0x000fe400000010ff */
[C---:B------:R-:W-:Y:S01]  /*6100*/  ISETP.GT.AND P1, PT, R0.reuse, 0x8, P1 ;  /* 0x000000080000780c */ /* 0x040fe20000f24270 */
[----:B------:R-:W-:Y:S01]  /*6110*/  @P3 STG.E.U16 desc[UR36][R6.64+0xb2], R71 ;  /* 0x0000b24706003986 */ /* 0x000fe2000c101524 */
[----:B------:R-:W-:-:S02]  /*6120*/  ISETP.GT.AND P2, PT, R0, 0x8, P0 ;  /* 0x000000080000780c */ /* 0x000fc40000744270 */
[----:B------:R-:W-:Y:S01]  /*6130*/  F2FP.BF16.F32.PACK_AB R74, RZ, R74 ;  /* 0x0000004aff4a723e */ /* 0x000fe200000010ff */
[----:B------:R-:W-:Y:S01]  /*6140*/  @P4 STG.E.U16 desc[UR36][R4.64+0xc0], R72 ;  /* 0x0000c04804004986 */ /* 0x000fe2000c101524 */
[C---:B------:R-:W-:Y:S02]  /*6150*/  ISETP.GT.AND P4, PT, R3.reuse, 0x68, PT ;  /* 0x000000680300780c */ /* 0x040fe40003f84270 */
[----:B------:R-:W-:Y:S01]  /*6160*/  ISETP.GT.AND P0, PT, R3, 0x69, PT ;  /* 0x000000690300780c */ /* 0x000fe20003f04270 */
[----:B------:R-:W-:Y:S01]  /*6170*/  @P5 STG.E.U16 desc[UR36][R4.64+0xc2], R73 ;  /* 0x0000c24904005986 */ /* 0x000fe2000c101524 */
[----:B------:R-:W-:Y:S02]  /*6180*/  ISETP.GT.AND P5, PT, R0, RZ, P4 ;  /* 0x000000ff0000720c */ /* 0x000fe400027a4270 */
[----:B------:R-:W-:Y:S01]  /*6190*/  F2FP.BF16.F32.PACK_AB R75, RZ, R75 ;  /* 0x0000004bff4b723e */ /* 0x000fe200000010ff */
[----:B------:R-:W-:Y:S01]  /*61a0*/  @P1 STG.E.U16 desc[UR36][R6.64+0xc0], R74 ;  /* 0x0000c04a06001986 */ /* 0x000fe2000c101524 */
[----:B------:R-:W-:-:S02]  /*61b0*/  F2FP.BF16.F32.PACK_AB R76, RZ, R76 ;  /* 0x0000004cff4c723e */ /* 0x000fc400000010ff */
[C---:B------:R-:W-:Y:S01]  /*61c0*/  ISETP.GT.AND P3, PT, R0.reuse, RZ, P0 ;  /* 0x000000ff0000720c */ /* 0x040fe20000764270 */
[----:B------:R-:W-:Y:S01]  /*61d0*/  @P2 STG.E.U16 desc[UR36][R6.64+0xc2], R75 ;  /* 0x0000c24b06002986 */ /* 0x000fe2000c101524 */
[C---:B------:R-:W-:Y:S02]  /*61e0*/  ISETP.GT.AND P4, PT, R0.reuse, 0x8, P4 ;  /* 0x000000080000780c */ /* 0x040fe40002784270 */
[----:B------:R-:W-:Y:S02]  /*61f0*/  F2FP.BF16.F32.PACK_AB R77, RZ, R77 ;  /* 0x0000004dff4d723e */ /* 0x000fe400000010ff */
[----:B------:R-:W-:Y:S01]  /*6200*/  F2FP.BF16.F32.PACK_AB R78, RZ, R78 ;  /* 0x0000004eff4e723e */ /* 0x000fe200000010ff */
[----:B------:R-:W-:Y:S01]  /*6210*/  @P5 STG.E.U16 desc[UR36][R4.64+0xd0], R76 ;  /* 0x0000d04c04005986 */ /* 0x000fe2000c101524 */
[----:B------:R-:W-:Y:S02]  /*6220*/  ISETP.GT.AND P5, PT, R0, 0x8, P0 ;  /* 0x000000080000780c */ /* 0x000fe400007a4270 */
[----:B------:R-:W-:-:S02]  /*6230*/  F2FP.BF16.F32.PACK_AB R79, RZ, R79 ;  /* 0x0000004fff4f723e */ /* 0x000fc400000010ff */
[C---:B------:R-:W-:Y:S01]  /*6240*/  ISETP.GT.AND P2, PT, R3.reuse, 0x71, PT ;  /* 0x000000710300780c */ /* 0x040fe20003f44270 */
[----:B------:R-:W-:Y:S01]  /*6250*/  @P3 STG.E.U16 desc[UR36][R4.64+0xd2], R77 ;  /* 0x0000d24d04003986 */ /* 0x000fe2000c101524 */
[----:B------:R-:W-:Y:S02]  /*6260*/  ISETP.GT.AND P3, PT, R3, 0x70, PT ;  /* 0x000000700300780c */ /* 0x000fe40003f64270 */
[----:B------:R-:W-:Y:S01]  /*6270*/  F2FP.BF16.F32.PACK_AB R80, RZ, R80 ;  /* 0x00000050ff50723e */ /* 0x000fe200000010ff */
[----:B------:R-:W-:Y:S01]  /*6280*/  @P4 STG.E.U16 desc[UR36][R6.64+0xd0], R78 ;  /* 0x0000d04e06004986 */ /* 0x000fe2000c101524 */
[C---:B------:R-:W-:Y:S02]  /*6290*/  ISETP.GT.AND P4, PT, R0.reuse, RZ, P2 ;  /* 0x000000ff0000720c */ /* 0x040fe40001784270 */
[----:B------:R-:W-:Y:S01]  /*62a0*/  F2FP.BF16.F32.PACK_AB R81, RZ, R81 ;  /* 0x00000051ff51723e */ /* 0x000fe200000010ff */
[----:B------:R-:W-:Y:S01]  /*62b0*/  @P5 STG.E.U16 desc[UR36][R6.64+0xd2], R79 ;  /* 0x0000d24f06005986 */ /* 0x000fe2000c101524 */
[----:B------:R-:W-:-:S02]  /*62c0*/  ISETP.GT.AND P5, PT, R0, RZ, P3 ;  /* 0x000000ff0000720c */ /* 0x000fc40001fa4270 */
[C---:B------:R-:W-:Y:S02]  /*62d0*/  ISETP.GT.AND P1, PT, R3.reuse, 0x78, PT ;  /* 0x000000780300780c */ /* 0x040fe40003f24270 */
[----:B------:R-:W-:Y:S02]  /*62e0*/  ISETP.GT.AND P0, PT, R3, 0x79, PT ;  /* 0x000000790300780c */ /* 0x000fe40003f04270 */
[C---:B------:R-:W-:Y:S02]  /*62f0*/  ISETP.GT.AND P3, PT, R0.reuse, 0x8, P3 ;  /* 0x000000080000780c */ /* 0x040fe40001f64270 */
[C---:B------:R-:W-:Y:S02]  /*6300*/  ISETP.GT.AND P2, PT, R0.reuse, 0x8, P2 ;  /* 0x000000080000780c */ /* 0x040fe40001744270 */
[----:B------:R-:W-:Y:S02]  /*6310*/  F2FP.BF16.F32.PACK_AB R82, RZ, R82 ;  /* 0x00000052ff52723e */ /* 0x000fe400000010ff */
[----:B------:R-:W-:Y:S01]  /*6320*/  F2FP.BF16.F32.PACK_AB R83, RZ, R83 ;  /* 0x00000053ff53723e */ /* 0x000fe200000010ff */
[----:B------:R-:W-:Y:S01]  /*6330*/  @P5 STG.E.U16 desc[UR36][R4.64+0xe0], R80 ;  /* 0x0000e05004005986 */ /* 0x000fe2000c101524 */
[----:B------:R-:W-:-:S02]  /*6340*/  ISETP.GT.AND P5, PT, R0, RZ, P0 ;  /* 0x000000ff0000720c */ /* 0x000fc400007a4270 */
[C---:B------:R-:W-:Y:S01]  /*6350*/  ISETP.GT.AND P0, PT, R0.reuse, 0x8, P0 ;  /* 0x000000080000780c */ /* 0x040fe20000704270 */
[----:B------:R-:W-:Y:S01]  /*6360*/  @P4 STG.E.U16 desc[UR36][R4.64+0xe2], R81 ;  /* 0x0000e25104004986 */ /* 0x000fe2000c101524 */
[C---:B------:R-:W-:Y:S02]  /*6370*/  ISETP.GT.AND P4, PT, R0.reuse, RZ, P1 ;  /* 0x000000ff0000720c */ /* 0x040fe40000f84270 */
[----:B------:R-:W-:Y:S01]  /*6380*/  ISETP.GT.AND P1, PT, R0, 0x8, P1 ;  /* 0x000000080000780c */ /* 0x000fe20000f24270 */
[----:B------:R-:W-:Y:S01]  /*6390*/  @P3 STG.E.U16 desc[UR36][R6.64+0xe0], R82 ;  /* 0x0000e05206003986 */ /* 0x000fe2000c101524 */
[----:B------:R-:W-:Y:S02]  /*63a0*/  F2FP.BF16.F32.PACK_AB R84, RZ, R84 ;  /* 0x00000054ff54723e */ /* 0x000fe400000010ff */
[----:B------:R-:W-:Y:S01]  /*63b0*/  F2FP.BF16.F32.PACK_AB R85, RZ, R85 ;  /* 0x00000055ff55723e */ /* 0x000fe200000010ff */
[----:B------:R-:W-:Y:S01]  /*63c0*/  @P2 STG.E.U16 desc[UR36][R6.64+0xe2], R83 ;  /* 0x0000e25306002986 */ /* 0x000fe2000c101524 */
[----:B------:R-:W-:-:S02]  /*63d0*/  F2FP.BF16.F32.PACK_AB R86, RZ, R86 ;  /* 0x00000056ff56723e */ /* 0x000fc400000010ff */
[----:B------:R-:W-:-:S03]  /*63e0*/  F2FP.BF16.F32.PACK_AB R87, RZ, R87 ;  /* 0x00000057ff57723e */ /* 0x000fc600000010ff */
[----:B------:R-:W-:Y:S04]  /*63f0*/  @P4 STG.E.U16 desc[UR36][R4.64+0xf0], R84 ;  /* 0x0000f05404004986 */ /* 0x000fe8000c101524 */
[----:B------:R0:W-:Y:S02]  /*6400*/  @P5 STG.E.U16 desc[UR36][R4.64+0xf2], R85 ;  /* 0x0000f25504005986 */ /* 0x0001e4000c101524 */
[----:B0-----:R-:W-:Y:S02]  /*6410*/  @P1 IMAD.MOV.U32 R4, RZ, RZ, R6 ;  /* 0x000000ffff041224 */ /* 0x001fe400078e0006 */
[----:B------:R-:W-:-:S05]  /*6420*/  @P1 IMAD.MOV.U32 R5, RZ, RZ, R7 ;  /* 0x000000ffff051224 */ /* 0x000fca00078e0007 */
[----:B------:R0:W-:Y:S04]  /*6430*/  @P1 STG.E.U16 desc[UR36][R4.64+0xf0], R86 ;  /* 0x0000f05604001986 */ /* 0x0001e8000c101524 */
[----:B------:R0:W-:Y:S02]  /*6440*/  @P0 STG.E.U16 desc[UR36][R6.64+0xf2], R87 ;  /* 0x0000f25706000986 */ /* 0x0001e4000c101524 */
.L_x_163:
[----:B------:R-:W-:Y:S05]  /*6450*/  BSYNC B0 ;  /* 0x0000000000007941 */ /* 0x000fea0003800000 */
.L_x_37:
[----:B0-----:R-:W2:Y:S01]  /*6460*/  LDL.64 R4, [R1] ;  /* 0x0000000001047983 */ /* 0x001ea20000100a00 */
[----:B------:R-:W-:Y:S01]  /*6470*/  ULDC.64 UR4, c[0x0][0x650] ;  /* 0x0001940000047ab9 */ /* 0x000fe20000000a00 */
[----:B------:R-:W-:Y:S02]  /*6480*/  IMAD.U32 R0, RZ, RZ, UR44 ;  /* 0x0000002cff007e24 */ /* 0x000fe4000f8e00ff */
[----:B------:R-:W-:Y:S02]  /*6490*/  IMAD.MOV.U32 R22, RZ, RZ, -0x1 ;  /* 0xffffffffff167424 */ /* 0x000fe400078e00ff */
[----:B------:R0:W-:Y:S01]  /*64a0*/  SYNCS.ARRIVE.TRANS64.A1T0 RZ, [R0+UR46], RZ ;  /* 0x000000ff00ff79a7 */ /* 0x0001e2000810002e */
[----:B-----5:R-:W-:Y:S02]  /*64b0*/  IMAD.MOV.U32 R18, RZ, RZ, -0x1 ;  /* 0xffffffffff127424 */ /* 0x020fe400078e00ff */
[----:B------:R-:W-:Y:S01]  /*64c0*/  IMAD.MOV.U32 R19, RZ, RZ, -0x1 ;  /* 0xffffffffff137424 */ /* 0x000fe200078e00ff */
[----:B0-----:R-:W-:-:S02]  /*64d0*/  PRMT R0, RZ, 0x7610, R0 ;  /* 0x00007610ff007816 */ /* 0x001fc40000000000 */
[----:B--2---:R-:W-:-:S05]  /*64e0*/  LEA R16, P0, R4, R16, 0x1 ;  /* 0x0000001004107211 */ /* 0x004fca00078008ff */
[----:B------:R-:W-:Y:S01]  /*64f0*/  IMAD.X R17, R100, 0x1, R17, P0 ;  /* 0x0000000164117824 */ /* 0x000fe200000e0611 */
[----:B------:R-:W-:-:S04]  /*6500*/  ISETP.GE.U32.AND P0, PT, R16, UR4, PT ;  /* 0x0000000410007c0c */ /* 0x000fc8000bf06070 */
[----:B------:R-:W-:-:S13]  /*6510*/  ISETP.GE.U32.AND.EX P0, PT, R17, UR5, PT, P0 ;  /* 0x0000000511007c0c */ /* 0x000fda000bf06100 */
[----:B------:R-:W-:Y:S05]  /*6520*/  @P0 BRA `(.L_x_164) ;  /* 0x00000004004c0947 */ /* 0x000fea0003800000 */
[----:B-1----:R-:W0:Y:S01]  /*6530*/  LDC.64 R10, c[0x0][0x628] ;  /* 0x00018a00ff0a7b82 */ /* 0x002e220000000a00 */
[----:B------:R-:W1:Y:S01]  /*6540*/  S2R R12, SR_CTAID.X ;  /* 0x00000000000c7919 */ /* 0x000e620000002500 */
[----:B------:R-:W-:Y:S02]  /*6550*/  IMAD.MOV.U32 R8, RZ, RZ, R16 ;  /* 0x000000ffff087224 */ /* 0x000fe400078e0010 */
[----:B------:R-:W-:Y:S01]  /*6560*/  IMAD.MOV.U32 R9, RZ, RZ, R17 ;  /* 0x000000ffff097224 */ /* 0x000fe200078e0011 */
[----:B------:R-:W2:Y:S03]  /*6570*/  S2R R18, SR_CTAID.Y ;  /* 0x0000000000127919 */ /* 0x000ea60000002600 */
[----:B------:R-:W1:Y:S08]  /*6580*/  LDC R0, c[0x0][0x630] ;  /* 0x00018c00ff007b82 */ /* 0x000e700000000800 */
[----:B------:R-:W1:Y:S01]  /*6590*/  LDC.64 R14, c[0x0][0x620] ;  /* 0x00018800ff0e7b82 */ /* 0x000e620000000a00 */
[----:B0-----:R-:W-:-:S04]  /*65a0*/  ISETP.NE.U32.AND P0, PT, R10, RZ, PT ;  /* 0x000000ff0a00720c */ /* 0x001fc80003f05070 */
[----:B------:R-:W-:-:S13]  /*65b0*/  ISETP.NE.AND.EX P0, PT, R11, RZ, PT, P0 ;  /* 0x000000ff0b00720c */ /* 0x000fda0003f05300 */
[----:B-12---:R-:W-:Y:S05]  /*65c0*/  @!P0 BRA `(.L_x_165) ;  /* 0x0000000000288947 */ /* 0x006fea0003800000 */
[----:B------:R-:W0:Y:S02]  /*65d0*/  LDC R3, c[0x0][0x634] ;  /* 0x00018d00ff037b82 */ /* 0x000e240000000800 */
[----:B0-----:R-:W-:-:S05]  /*65e0*/  IADD3 R3, P0, R16, R3, RZ ;  /* 0x0000000310037210 */ /* 0x001fca0007f1e0ff */
[----:B------:R-:W-:-:S04]  /*65f0*/  IMAD.X R13, RZ, RZ, R17, P0 ;  /* 0x000000ffff0d7224 */ /* 0x000fc800000e0611 */
[----:B------:R-:W-:-:S04]  /*6600*/  IMAD.WIDE.U32 R4, R13, R10, RZ ;  /* 0x0000000a0d047225 */ /* 0x000fc800078e00ff */
[----:B---34-:R-:W-:-:S04]  /*6610*/  IMAD.WIDE.U32 R6, P0, R3, R11, R4 ;  /* 0x0000000b03067225 */ /* 0x018fc80007800004 */
[----:B------:R-:W-:-:S04]  /*6620*/  IMAD.WIDE.U32 R4, R3, R10, RZ ;  /* 0x0000000a03047225 */ /* 0x000fc800078e00ff */
[----:B------:R-:W-:Y:S01]  /*6630*/  IMAD.X R9, RZ, RZ, RZ, P0 ;  /* 0x000000ffff097224 */ /* 0x000fe200000e06ff */
[----:B------:R-:W-:Y:S01]  /*6640*/  IADD3 RZ, P0, R5, R6, RZ ;  /* 0x0000000605ff7210 */ /* 0x000fe20007f1e0ff */
[----:B------:R-:W-:-:S04]  /*6650*/  IMAD.MOV.U32 R8, RZ, RZ, R7 ;  /* 0x000000ffff087224 */ /* 0x000fc800078e0007 */
[----:B------:R-:W-:-:S08]  /*6660*/  IMAD.WIDE.U32.X R8, R13, R11, R8, P0 ;  /* 0x0000000b0d087225 */ /* 0x000fd000000e0408 */
.L_x_165:
[-CC-:B------:R-:W-:Y:S01]  /*6670*/  SHF.R.U64 R19, R8, R0.reuse, R9.reuse ;  /* 0x0000000008137219 */ /* 0x180fe20000001209 */
[----:B------:R-:W0:Y:S01]  /*6680*/  LDC.64 R24, c[0x0][0x640] ;  /* 0x00019000ff187b82 */ /* 0x000e220000000a00 */
[----:B------:R-:W-:Y:S01]  /*6690*/  SHF.R.U32.HI R0, RZ, R0, R9 ;  /* 0x00000000ff007219 */ /* 0x000fe20000011609 */
[----:B------:R-:W-:Y:S01]  /*66a0*/  ULDC UR4, c[0x0][0x150] ;  /* 0x0000540000047ab9 */ /* 0x000fe20000000800 */
[----:B------:R-:W-:Y:S02]  /*66b0*/  IADD3 R3, P0, RZ, -R19, RZ ;  /* 0x80000013ff037210 */ /* 0x000fe40007f1e0ff */
[----:B---34-:R-:W-:-:S03]  /*66c0*/  I2FP.F32.U32 R7, R12 ;  /* 0x0000000c00077245 */ /* 0x018fc60000201000 */
[----:B------:R-:W1:Y:S01]  /*66d0*/  LDC R6, c[0x0][0x618] ;  /* 0x00018600ff067b82 */ /* 0x000e620000000800 */
[----:B------:R-:W-:Y:S02]  /*66e0*/  IMAD.X R5, RZ, RZ, ~R0, P0 ;  /* 0x000000ffff057224 */ /* 0x000fe400000e0e00 */
[----:B------:R-:W-:Y:S01]  /*66f0*/  FMUL R7, R7, UR4 ;  /* 0x0000000407077c20 */ /* 0x000fe20008400000 */
[----:B------:R-:W-:Y:S01]  /*6700*/  ULDC UR4, c[0x0][0x154] ;  /* 0x0000550000047ab9 */ /* 0x000fe20000000800 */
[-C--:B------:R-:W-:Y:S02]  /*6710*/  IMAD R0, R5, R14.reuse, RZ ;  /* 0x0000000e05007224 */ /* 0x080fe400078e02ff */
[C---:B------:R-:W-:Y:S01]  /*6720*/  IMAD.WIDE.U32 R4, R3.reuse, R14, R16 ;  /* 0x0000000e03047225 */ /* 0x040fe200078e0010 */
[----:B------:R-:W2:Y:S01]  /*6730*/  LDC R8, c[0x0][0x608] ;  /* 0x00018200ff087b82 */ /* 0x000ea20000000800 */
[----:B------:R-:W3:Y:S02]  /*6740*/  F2I.U32.TRUNC.NTZ R7, R7 ;  /* 0x0000000700077305 */ /* 0x000ee4000020f000 */
[----:B------:R-:W-:Y:S01]  /*6750*/  IMAD R3, R3, R15, R0 ;  /* 0x0000000f03037224 */ /* 0x000fe200078e0200 */
[----:B------:R-:W-:-:S03]  /*6760*/  I2FP.F32.U32 R0, R18 ;  /* 0x0000001200007245 */ /* 0x000fc60000201000 */
[----:B------:R-:W-:Y:S01]  /*6770*/  IMAD.IADD R3, R5, 0x1, R3 ;  /* 0x0000000105037824 */ /* 0x000fe200078e0203 */
[----:B------:R-:W4:Y:S01]  /*6780*/  LDC R11, c[0x0][0x658] ;  /* 0x00019600ff0b7b82 */ /* 0x000f220000000800 */
[----:B0-----:R-:W-:-:S04]  /*6790*/  ISETP.NE.U32.AND P0, PT, R24, RZ, PT ;  /* 0x000000ff1800720c */ /* 0x001fc80003f05070 */
[----:B------:R-:W-:-:S03]  /*67a0*/  ISETP.NE.AND.EX P0, PT, R25, RZ, PT, P0 ;  /* 0x000000ff1900720c */ /* 0x000fc60003f05300 */
[----:B------:R-:W0:Y:S01]  /*67b0*/  LDC R9, c[0x0][0x144] ;  /* 0x00005100ff097b82 */ /* 0x000e220000000800 */
[-C--:B-1----:R-:W-:Y:S01]  /*67c0*/  SHF.R.U64 R10, R4, R6.reuse, R3 ;  /* 0x00000006040a7219 */ /* 0x082fe20000001203 */
[----:B---3--:R-:W-:Y:S01]  /*67d0*/  IMAD.MOV R7, RZ, RZ, -R7 ;  /* 0x000000ffff077224 */ /* 0x008fe200078e0a07 */
[----:B------:R-:W-:Y:S01]  /*67e0*/  SHF.R.U32.HI R3, RZ, R6, R3 ;  /* 0x00000006ff037219 */ /* 0x000fe20000011603 */
[----:B------:R-:W-:-:S04]  /*67f0*/  FMUL R6, R0, UR4 ;  /* 0x0000000400067c20 */ /* 0x000fc80008400000 */
[----:B------:R-:W1:Y:S01]  /*6800*/  LDC R21, c[0x0][0x148] ;  /* 0x00005200ff157b82 */ /* 0x000e620000000800 */
[----:B------:R3:W0:Y:S01]  /*6810*/  F2I.U32.TRUNC.NTZ R14, R6 ;  /* 0x00000006000e7305 */ /* 0x000622000020f000 */
[-CC-:B--2---:R-:W-:Y:S02]  /*6820*/  SHF.R.U64 R13, R10, R8.reuse, R3.reuse ;  /* 0x000000080a0d7219 */ /* 0x184fe40000001203 */
[----:B------:R-:W-:-:S04]  /*6830*/  SHF.R.U32.HI R0, RZ, R8, R3 ;  /* 0x00000008ff007219 */ /* 0x000fc80000011603 */
[----:B------:R-:W2:Y:S01]  /*6840*/  LDC R20, c[0x0][0x648] ;  /* 0x00019200ff147b82 */ /* 0x000ea20000000800 */
[-CC-:B----4-:R-:W-:Y:S02]  /*6850*/  SHF.R.U64 R15, R13, R11.reuse, R0.reuse ;  /* 0x0000000b0d0f7219 */ /* 0x190fe40000001200 */
[----:B------:R-:W-:-:S03]  /*6860*/  SHF.R.U32.HI R5, RZ, R11, R0 ;  /* 0x0000000bff057219 */ /* 0x000fc60000011600 */
[----:B------:R-:W-:Y:S02]  /*6870*/  IMAD.MOV.U32 R4, RZ, RZ, R15 ;  /* 0x000000ffff047224 */ /* 0x000fe400078e000f */
[----:B------:R-:W4:Y:S01]  /*6880*/  LDC R26, c[0x0][0x638] ;  /* 0x00018e00ff1a7b82 */ /* 0x000f220000000800 */
[----:B0-----:R-:W-:-:S07]  /*6890*/  IMAD R22, R9, R7, R12 ;  /* 0x0000000709167224 */ /* 0x001fce00078e020c */
[----:B------:R-:W0:Y:S08]  /*68a0*/  LDC R27, c[0x0][0x610] ;  /* 0x00018400ff1b7b82 */ /* 0x000e300000000800 */
[----:B------:R-:W0:Y:S01]  /*68b0*/  LDC R28, c[0x0][0x600] ;  /* 0x00018000ff1c7b82 */ /* 0x000e220000000800 */
[----:B-123--:R-:W-:Y:S05]  /*68c0*/  @!P0 BRA `(.L_x_166) ;  /* 0x0000000000288947 */ /* 0x00efea0003800000 */
[----:B------:R-:W1:Y:S02]  /*68d0*/  LDC R0, c[0x0][0x64c] ;  /* 0x00019300ff007b82 */ /* 0x000e640000000800 */
[----:B-1----:R-:W-:-:S05]  /*68e0*/  IADD3 R3, P0, R15, R0, RZ ;  /* 0x000000000f037210 */ /* 0x002fca0007f1e0ff */
        /* <DEDUP_REMOVED lines=8> */
.L_x_166:
[----:B------:R-:W-:Y:S01]  /*6970*/  ISETP.NE.AND P0, PT, R2, 0x1, PT ;  /* 0x000000010200780c */ /* 0x000fe20003f05270 */
[----:B------:R-:W-:Y:S01]  /*6980*/  IMAD.MOV R14, RZ, RZ, -R14 ;  /* 0x000000ffff0e7224 */ /* 0x000fe200078e0a0e */
[----:B------:R-:W-:Y:S02]  /*6990*/  SHF.R.U64 R0, R4, R20, R5 ;  /* 0x0000001404007219 */ /* 0x000fe40000001205 */
[----:B------:R-:W-:Y:S02]  /*69a0*/  LOP3.LUT R3, R13, R102, RZ, 0xc0, !PT ;  /* 0x000000660d037212 */ /* 0x000fe400078ec0ff */
[----:B------:R-:W-:Y:S01]  /*69b0*/  LOP3.LUT R5, R10, R101, RZ, 0xc0, !PT ;  /* 0x000000650a057212 */ /* 0x000fe200078ec0ff */
[----:B------:R-:W-:Y:S02]  /*69c0*/  IMAD.MOV R4, RZ, RZ, -R0 ;  /* 0x000000ffff047224 */ /* 0x000fe400078e0a00 */
[----:B------:R-:W-:Y:S02]  /*69d0*/  IMAD R3, R98, R0, R3 ;  /* 0x0000000062037224 */ /* 0x000fe400078e0203 */
[----:B----4-:R-:W-:-:S02]  /*69e0*/  IMAD R0, R4, R26, R15 ;  /* 0x0000001a04007224 */ /* 0x010fc400078e020f */
[----:B------:R-:W-:Y:S02]  /*69f0*/  @P0 IMAD R22, R21, R14, R18 ;  /* 0x0000000e15160224 */ /* 0x000fe400078e0212 */
[----:B------:R-:W-:Y:S02]  /*6a00*/  IMAD.MOV.U32 R4, RZ, RZ, 0x1 ;  /* 0x00000001ff047424 */ /* 0x000fe400078e00ff */
[----:B0-----:R-:W-:Y:S02]  /*6a10*/  IMAD R22, R3, R27, R22 ;  /* 0x0000001b03167224 */ /* 0x001fe400078e0216 */
[----:B------:R-:W-:Y:S01]  /*6a20*/  IMAD R3, R0, R28, R5 ;  /* 0x0000001c00037224 */ /* 0x000fe200078e0205 */
[----:B------:R-:W-:-:S04]  /*6a30*/  PRMT R0, R4, 0x7610, R0 ;  /* 0x0000761004007816 */ /* 0x000fc80000000000 */
[----:B------:R-:W-:Y:S02]  /*6a40*/  SEL R18, R3, R22, !P0 ;  /* 0x0000001603127207 */ /* 0x000fe40004000000 */
[----:B------:R-:W-:-:S07]  /*6a50*/  SEL R22, R22, R3, !P0 ;  /* 0x0000000316167207 */ /* 0x000fce0004000000 */
.L_x_164:
[----:B------:R-:W-:Y:S01]  /*6a60*/  LOP3.LUT P0, RZ, R0, 0xff, RZ, 0xc0, !PT ;  /* 0x000000ff00ff7812 */ /* 0x000fe2000780c0ff */
[----:B------:R-:W-:Y:S01]  /*6a70*/  UIMAD.WIDE.U32 UR4, UR38, 0x38e38e39, URZ ;  /* 0x38e38e39260478a5 */ /* 0x000fe2000f8e003f */
[----:B------:R-:W-:-:S03]  /*6a80*/  LOP3.LUT R105, R105, 0x1, RZ, 0x3c, !PT ;  /* 0x0000000169697812 */ /* 0x000fc600078e3cff */
[----:B------:R-:W-:-:S04]  /*6a90*/  USHF.R.U32.HI UR4, URZ, 0x1, UR5 ;  /* 0x000000013f047899 */ /* 0x000fc80008011605 */
[----:B------:R-:W-:-:S04]  /*6aa0*/  UIMAD UR38, UR4, -0x9, UR38 ;  /* 0xfffffff7042678a4 */ /* 0x000fc8000f8e0226 */
[----:B------:R-:W-:Y:S08]  /*6ab0*/  @P0 BRA `(.L_x_167) ;  /* 0xffffffac006c0947 */ /* 0x000ff0000383ffff */
[----:B------:R-:W-:Y:S05]  /*6ac0*/  EXIT ;  /* 0x000000000000794d */ /* 0x000fea0003800000 */
.L_x_18:
[----:B------:R-:W-:-:S08]  /*6ad0*/  ISETP.NE.AND P0, PT, R9, RZ, PT ;  /* 0x000000ff0900720c */ /* 0x000fd00003f05270 */
[----:B0-----:R-:W0:-:S00]  /*6ae0*/  USETMAXREG.DEALLOC.CTAPOOL 0x28 ;  /* 0x00000028000079c8 */ /* 0x001e0000080e0500 */
[----:B------:R-:W-:Y:S05]  /*6af0*/  @P0 EXIT ;  /* 0x000000000000094d */ /* 0x000fea0003800000 */
[----:B0-----:R-:W-:Y:S01]  /*6b00*/  LOP3.LUT P0, RZ, R3, 0xff, RZ, 0xc0, !PT ;  /* 0x000000ff03ff7812 */ /* 0x001fe2000780c0ff */
[----:B------:R-:W-:Y:S02]  /*6b10*/  IMAD.MOV.U32 R3, RZ, RZ, 0x1 ;  /* 0x00000001ff037424 */ /* 0x000fe400078e00ff */
[----:B------:R-:W-:-:S10]  /*6b20*/  IMAD.MOV.U32 R8, RZ, RZ, RZ ;  /* 0x000000ffff087224 */ /* 0x000fd400078e00ff */
[----:B------:R-:W-:Y:S05]  /*6b30*/  @!P0 BRA `(.L_x_168) ;  /* 0x0000000c007c8947 */ /* 0x000fea0003800000 */
[----:B------:R-:W0:Y:S01]  /*6b40*/  S2UR UR9, SR_CgaCtaId ;  /* 0x00000000000979c3 */ /* 0x000e220000008800 */
[----:B------:R-:W-:Y:S01]  /*6b50*/  ULDC UR5, c[0x0][0x658] ;  /* 0x0001960000057ab9 */ /* 0x000fe20000000800 */
[----:B------:R-:W-:Y:S01]  /*6b60*/  UMOV UR10, 0xffffffff ;  /* 0xffffffff000a7882 */ /* 0x000fe20000000000 */
[----:B------:R-:W-:Y:S01]  /*6b70*/  UMOV UR14, 0x1 ;  /* 0x00000001000e7882 */ /* 0x000fe20000000000 */
[----:B------:R-:W-:Y:S01]  /*6b80*/  USHF.L.U32 UR10, UR10, UR5, URZ ;  /* 0x000000050a0a7299 */ /* 0x000fe2000800063f */
[----:B------:R-:W-:Y:S01]  /*6b90*/  LOP3.LUT P0, RZ, R4, 0x1f, RZ, 0xc0, !PT ;  /* 0x0000001f04ff7812 */ /* 0x000fe2000780c0ff */
[----:B------:R-:W-:Y:S01]  /*6ba0*/  BSSY B0, `(.L_x_168) ;  /* 0x00000d8000007945 */ /* 0x000fe20003800000 */
[C---:B------:R-:W-:Y:S01]  /*6bb0*/  ISETP.NE.AND P2, PT, R5.reuse, RZ, PT ;  /* 0x000000ff0500720c */ /* 0x040fe20003f45270 */
[----:B------:R-:W-:Y:S01]  /*6bc0*/  ULOP3.LUT UR13, URZ, UR10, URZ, 0x33, !UPT ;  /* 0x0000000a3f0d7292 */ /* 0x000fe2000f8e333f */
[----:B------:R-:W-:Y:S01]  /*6bd0*/  ISETP.NE.OR P0, PT, R5, RZ, !P0 ;  /* 0x000000ff0500720c */ /* 0x000fe20004705670 */
[----:B------:R-:W-:Y:S01]  /*6be0*/  IMAD.MOV.U32 R10, RZ, RZ, 0x1 ;  /* 0x00000001ff0a7424 */ /* 0x000fe200078e00ff */
[----:B------:R-:W-:Y:S01]  /*6bf0*/  LOP3.LUT R9, R23, 0x2, RZ, 0xfc, !PT ;  /* 0x0000000217097812 */ /* 0x000fe200078efcff */
[----:B------:R-:W-:Y:S01]  /*6c00*/  IMAD.MOV.U32 R3, RZ, RZ, 0x1 ;  /* 0x00000001ff037424 */ /* 0x000fe200078e00ff */
[----:B------:R-:W-:Y:S01]  /*6c10*/  ULDC UR4, c[0x0][0x600] ;  /* 0x0001800000047ab9 */ /* 0x000fe20000000800 */
[----:B------:R-:W-:Y:S01]  /*6c20*/  IMAD.MOV.U32 R8, RZ, RZ, RZ ;  /* 0x000000ffff087224 */ /* 0x000fe200078e00ff */
[----:B------:R-:W-:Y:S01]  /*6c30*/  UMOV UR19, 0x1111 ;  /* 0x0000111100137882 */ /* 0x000fe20000000000 */
[----:B------:R-:W-:-:S02]  /*6c40*/  UIADD3 UR24, UR40, 0x1, URZ ;  /* 0x0000000128187890 */ /* 0x000fc4000fffe03f */
[----:B------:R-:W-:Y:S02]  /*6c50*/  UIADD3 UR4, UR4, -0x1, URZ ;  /* 0xffffffff04047890 */ /* 0x000fe4000fffe03f */
[----:B------:R-:W-:Y:S01]  /*6c60*/  USHF.L.U32 UR5, UR14, UR5, URZ ;  /* 0x000000050e057299 */ /* 0x000fe2000800063f */
[----:B------:R-:W-:Y:S01]  /*6c70*/  ULDC.64 UR26, c[0x0][0x198] ;  /* 0x00006600001a7ab9 */ /* 0x000fe20000000a00 */
[----:B0-----:R-:W-:Y:S02]  /*6c80*/  USHF.R.U32.HI UR25, URZ, 0x2, UR9 ;  /* 0x000000023f197899 */ /* 0x001fe40008011609 */
[----:B------:R-:W-:Y:S02]  /*6c90*/  ULOP3.LUT UR8, UR9, 0x3, URZ, 0xc0, !UPT ;  /* 0x0000000309087892 */ /* 0x000fe4000f8ec03f */
[----:B------:R-:W-:Y:S02]  /*6ca0*/  USHF.L.U32 UR6, UR9, 0x5, URZ ;  /* 0x0000000509067899 */ /* 0x000fe4000800063f */
[----:B------:R-:W-:-:S02]  /*6cb0*/  USHF.L.U32 UR7, UR9, 0xb, URZ ;  /* 0x0000000b09077899 */ /* 0x000fc4000800063f */
[----:B------:R-:W-:Y:S02]  /*6cc0*/  ULOP3.LUT UR9, UR9, 0xfffffffc, URZ, 0xc0, !UPT ;  /* 0xfffffffc09097892 */ /* 0x000fe4000f8ec03f */
[----:B------:R-:W-:Y:S02]  /*6cd0*/  UISETP.GT.U32.AND UP0, UPT, UR8, 0xffff, UPT ;  /* 0x0000ffff0800788c */ /* 0x000fe4000bf04070 */
[----:B------:R-:W-:Y:S02]  /*6ce0*/  ULOP3.LUT UR11, UR9, 0x1, URZ, 0xfc, !UPT ;  /* 0x00000001090b7892 */ /* 0x000fe4000f8efc3f */
[----:B------:R-:W-:Y:S02]  /*6cf0*/  ULOP3.LUT UR12, UR9, 0x2, URZ, 0xfc, !UPT ;  /* 0x00000002090c7892 */ /* 0x000fe4000f8efc3f */
[----:B------:R-:W-:Y:S02]  /*6d00*/  USHF.L.U32 UR10, UR14, UR9, URZ ;  /* 0x000000090e0a7299 */ /* 0x000fe4000800063f */
[----:B------:R-:W-:-:S02]  /*6d10*/  ULOP3.LUT UR9, UR9, 0x3, URZ, 0xfc, !UPT ;  /* 0x0000000309097892 */ /* 0x000fc4000f8efc3f */
[----:B------:R-:W-:Y:S02]  /*6d20*/  USHF.L.U32 UR11, UR14, UR11, URZ ;  /* 0x0000000b0e0b7299 */ /* 0x000fe4000800063f */
[----:B------:R-:W-:Y:S02]  /*6d30*/  USHF.L.U32 UR12, UR14, UR12, URZ ;  /* 0x0000000c0e0c7299 */ /* 0x000fe4000800063f */
[----:B------:R-:W-:Y:S02]  /*6d40*/  USEL UR8, UR8, 0xffff, !UP0 ;  /* 0x0000ffff08087887 */ /* 0x000fe4000c000000 */
[----:B------:R-:W-:Y:S02]  /*6d50*/  USHF.L.U32 UR9, UR14, UR9, URZ ;  /* 0x000000090e097299 */ /* 0x000fe4000800063f */
[----:B------:R-:W-:Y:S02]  /*6d60*/  ULOP3.LUT UR10, UR12, UR10, UR11, 0xfe, !UPT ;  /* 0x0000000a0c0a7292 */ /* 0x000fe4000f8efe0b */
[----:B------:R-:W-:-:S02]  /*6d70*/  ULOP3.LUT UR8, UR8, 0xffff, URZ, 0xc0, !UPT ;  /* 0x0000ffff08087892 */ /* 0x000fc4000f8ec03f */
[----:B------:R-:W-:Y:S02]  /*6d80*/  ULOP3.LUT UR6, UR6, 0x60, URZ, 0xc0, !UPT ;  /* 0x0000006006067892 */ /* 0x000fe4000f8ec03f */
[----:B------:R-:W-:Y:S02]  /*6d90*/  ULOP3.LUT UR7, UR7, 0x1800, URZ, 0xc0, !UPT ;  /* 0x0000180007077892 */ /* 0x000fe4000f8ec03f */
[----:B------:R-:W-:Y:S02]  /*6da0*/  ULOP3.LUT UR18, UR10, UR9, URZ, 0xfc, !UPT ;  /* 0x000000090a127292 */ /* 0x000fe4000f8efc3f */
[----:B------:R-:W-:-:S12]  /*6db0*/  USHF.L.U32 UR19, UR19, UR8, URZ ;  /* 0x0000000813137299 */ /* 0x000fd8000800063f */
.L_x_180:
[----:B------:R-:W-:-:S03]  /*6dc0*/  UMOV UR8, 0xffffffff ;  /* 0xffffffff00087882 */ /* 0x000fc60000000000 */
[----:B------:R-:W-:Y:S05]  /*6dd0*/  BRA.DIV UR8, `(.L_x_169) ;  /* 0x0000001208a47947 */ /* 0x000fea000b800000 */
[----:B------:R-:W-:-:S13]  /*6de0*/  ELECT P6, URZ, PT ;  /* 0x00000000003f782f */ /* 0x000fda00038c0000 */
.L_x_198:
[----:B------:R-:W0:Y:S01]  /*6df0*/  LDC R4, c[0x0][0x28c] ;  /* 0x0000a300ff047b82 */ /* 0x000e220000000800 */
[----:B------:R-:W-:Y:S01]  /*6e00*/  BSSY B1, `(.L_x_170) ;  /* 0x000003d000017945 */ /* 0x000fe20003800000 */
[----:B0-----:R-:W-:-:S13]  /*6e10*/  ISETP.LT.OR P6, PT, R4, 0x1, !P6 ;  /* 0x000000010400780c */ /* 0x001fda00077c1670 */
[----:B------:R-:W-:Y:S05]  /*6e20*/  @P6 BRA `(.L_x_171) ;  /* 0x0000000000e86947 */ /* 0x000fea0003800000 */
[----:B------:R-:W-:Y:S01]  /*6e30*/  LEA R22, R22, UR25, 0x2 ;  /* 0x0000001916167c11 */ /* 0x000fe2000f8e10ff */
[----:B------:R-:W-:Y:S01]  /*6e40*/  IMAD.MOV.U32 R12, RZ, RZ, RZ ;  /* 0x000000ffff0c7224 */ /* 0x000fe200078e00ff */
[----:B------:R-:W-:Y:S01]  /*6e50*/  LEA R18, R18, UR6, 0x7 ;  /* 0x0000000612127c11 */ /* 0x000fe2000f8e38ff */
[----:B------:R-:W-:Y:S02]  /*6e60*/  IMAD.U32 R14, RZ, RZ, UR24 ;  /* 0x00000018ff0e7e24 */ /* 0x000fe4000f8e00ff */
[----:B------:R-:W-:Y:S02]  /*6e70*/  IMAD.MOV.U32 R4, RZ, RZ, R3 ;  /* 0x000000ffff047224 */ /* 0x000fe400078e0003 */
[----:B------:R-:W-:Y:S02]  /*6e80*/  IMAD.MOV.U32 R5, RZ, RZ, R8 ;  /* 0x000000ffff057224 */ /* 0x000fe400078e0008 */
[----:B------:R-:W-:-:S07]  /*6e90*/  IMAD.SHL.U32 R22, R22, 0x10, RZ ;  /* 0x0000001016167824 */ /* 0x000fce00078e00ff */
.L_x_175:
[----:B------:R-:W0:Y:S01]  /*6ea0*/  S2R R7, SR_CgaCtaId ;  /* 0x0000000000077919 */ /* 0x000e220000008800 */
[----:B------:R-:W-:-:S04]  /*6eb0*/  MOV R6, 0x400 ;  /* 0x0000040000067802 */ /* 0x000fc80000000f00 */
[----:B0-----:R-:W-:Y:S02]  /*6ec0*/  LEA R13, R7, R6, 0x18 ;  /* 0x00000006070d7211 */ /* 0x001fe400078ec0ff */
[----:B------:R-:W-:Y:S01]  /*6ed0*/  SHF.L.U32 R6, R4, 0x1f, RZ ;  /* 0x0000001f04067819 */ /* 0x000fe200000006ff */
[----:B------:R-:W0:Y:S02]  /*6ee0*/  @!P2 LDC R7, c[0x0][0x500] ;  /* 0x00014000ff07ab82 */ /* 0x000e240000000800 */
[----:B------:R-:W-:-:S04]  /*6ef0*/  IMAD R11, R5, 0x8, R13 ;  /* 0x00000008050b7824 */ /* 0x000fc800078e020d */
[----:B------:R-:W1:Y:S02]  /*6f00*/  SYNCS.PHASECHK.TRANS64.TRYWAIT P1, [R11+URZ+0x48], R6 ;  /* 0x000048060b0075a7 */ /* 0x000e64000802017f */
[----:B-1----:R-:W-:Y:S05]  /*6f10*/  @!P1 BRA `(.L_x_172) ;  /* 0x0000001000749947 */ /* 0x002fea0003800000 */
.L_x_199:
[----:B-1----:R-:W-:Y:S01]  /*6f20*/  PRMT R6, R9, 0x9910, RZ ;  /* 0x0000991009067816 */ /* 0x002fe200000000ff */
[----:B0-----:R0:W-:Y:S03]  /*6f30*/  @!P2 SYNCS.ARRIVE.TRANS64 RZ, [R11+URZ], R7 ;  /* 0x000000070bffa9a7 */ /* 0x0011e6000800003f */
[----:B------:R-:W-:-:S13]  /*6f40*/  ISETP.NE.AND P1, PT, R6, 0x2, PT ;  /* 0x000000020600780c */ /* 0x000fda0003f25270 */
[----:B0-----:R-:W-:Y:S05]  /*6f50*/  @P1 BRA `(.L_x_173) ;  /* 0x0000000000041947 */ /* 0x001fea0003800000 */
[----:B------:R-:W-:Y:S01]  /*6f60*/  BPT.TRAP 0x1 ;  /* 0x000000040000795c */ /* 0x000fe20000300000 */
.L_x_173:
[----:B------:R-:W-:Y:S05]  /*6f70*/  @P0 BRA `(.L_x_174) ;  /* 0x0000000000040947 */ /* 0x000fea0003800000 */
[----:B------:R-:W-:Y:S01]  /*6f80*/  BPT.TRAP 0x1 ;  /* 0x000000040000795c */ /* 0x000fe20000300000 */
.L_x_174:
[----:B------:R-:W-:Y:S01]  /*6f90*/  LEA R6, R5, UR25, 0x2 ;  /* 0x0000001905067c11 */ /* 0x000fe2000f8e10ff */
[----:B------:R-:W-:Y:S01]  /*6fa0*/  VIADD R14, R14, 0xffffffff ;  /* 0xffffffff0e0e7836 */ /* 0x000fe20000000000 */
[----:B------:R-:W-:Y:S01]  /*6fb0*/  R2UR UR22, R22 ;  /* 0x00000000161672ca */ /* 0x000fe200000e0000 */
[----:B------:R-:W-:Y:S01]  /*6fc0*/  UIADD3 UR14, UP0, UR26, 0xf0, URZ ;  /* 0x000000f01a0e7890 */ /* 0x000fe2000ff1e03f */
[----:B------:R-:W-:Y:S01]  /*6fd0*/  R2UR UR9, R11 ;  /* 0x000000000b0972ca */ /* 0x000fe200000e0000 */
[----:B------:R-:W-:Y:S01]  /*6fe0*/  IMAD.SHL.U32 R6, R6, 0x400, RZ ;  /* 0x0000040006067824 */ /* 0x000fe200078e00ff */
[----:B------:R-:W-:Y:S01]  /*6ff0*/  R2UR UR10, R12 ;  /* 0x000000000c0a72ca */ /* 0x000fe200000e0000 */
[----:B------:R-:W-:Y:S01]  /*7000*/  UIADD3 UR30, UP1, UR26, 0x1f0, URZ ;  /* 0x000001f01a1e7890 */ /* 0x000fe2000ff3e03f */
[----:B------:R-:W-:Y:S01]  /*7010*/  R2UR UR12, R19 ;  /* 0x00000000130c72ca */ /* 0x000fe200000e0000 */
[--C-:B------:R-:W-:Y:S01]  /*7020*/  IMAD R7, R6, 0x2, R13.reuse ;  /* 0x0000000206077824 */ /* 0x100fe200078e020d */
[----:B------:R-:W-:Y:S01]  /*7030*/  LEA R6, R5, UR7, 0xd ;  /* 0x0000000705067c11 */ /* 0x000fe2000f8e68ff */
[----:B------:R-:W-:Y:S01]  /*7040*/  UIADD3.X UR15, URZ, UR27, URZ, UP0, !UPT ;  /* 0x0000001b3f0f7290 */ /* 0x000fe200087fe43f */
[----:B------:R-:W-:Y:S01]  /*7050*/  R2UR UR23, R18 ;  /* 0x00000000121772ca */ /* 0x000fe200000e0000 */
[----:B------:R-:W-:Y:S01]  /*7060*/  UPRMT UR20, URZ, 0x5410, UR19 ;  /* 0x000054103f147896 */ /* 0x000fe20008000013 */
[----:B------:R-:W-:Y:S01]  /*7070*/  R2UR UR8, R7 ;  /* 0x00000000070872ca */ /* 0x000fe200000e0000 */
[----:B------:R-:W-:Y:S01]  /*7080*/  IMAD R6, R6, 0x2, R13 ;  /* 0x0000000206067824 */ /* 0x000fe200078e020d */
[----:B------:R-:W-:Y:S01]  /*7090*/  ISETP.GT.AND P3, PT, R14, 0x1, PT ;  /* 0x000000010e00780c */ /* 0x000fe20003f64270 */
[----:B------:R-:W-:Y:S01]  /*70a0*/  VIADD R5, R5, 0x1 ;  /* 0x0000000105057836 */ /* 0x000fe20000000000 */
[----:B------:R-:W-:Y:S01]  /*70b0*/  UPRMT UR28, URZ, 0x5410, UR18 ;  /* 0x000054103f1c7896 */ /* 0x000fe20008000012 */
[----:B------:R-:W-:Y:S01]  /*70c0*/  VIADD R12, R12, 0x40 ;  /* 0x000000400c0c7836 */ /* 0x000fe20000000000 */
[----:B------:R-:W-:Y:S01]  /*70d0*/  R2UR UR11, R6 ;  /* 0x00000000060b72ca */ /* 0x000fe200000e0000 */
[----:B------:R-:W-:Y:S01]  /*70e0*/  UIADD3.X UR31, URZ, UR27, URZ, UP1, !UPT ;  /* 0x0000001b3f1f7290 */ /* 0x000fe20008ffe43f */
[----:B------:R-:W-:Y:S01]  /*70f0*/  ISETP.NE.AND P1, PT, R5, 0x9, PT ;  /* 0x000000090500780c */ /* 0x000fe20003f25270 */
[----:B------:R-:W-:Y:S01]  /*7100*/  UMOV UR16, 0x0 ;  /* 0x0000000000107882 */ /* 0x000fe20000000000 */
[----:B------:R-:W-:-:S02]  /*7110*/  UMOV UR17, 0x10000000 ;  /* 0x1000000000117882 */ /* 0x000fc40000000000 */
[----:B------:R-:W-:Y:S01]  /*7120*/  SEL R7, RZ, 0x1, P1 ;  /* 0x00000001ff077807 */ /* 0x000fe20000800000 */
[----:B------:R-:W-:Y:S01]  /*7130*/  UIADD3 UR8, UR8, 0x180, URZ ;  /* 0x0000018008087890 */ /* 0x000fe2000fffe03f */
[----:B------:R-:W-:Y:S02]  /*7140*/  SEL R5, R5, RZ, P1 ;  /* 0x000000ff05057207 */ /* 0x000fe40000800000 */
[----:B------:R-:W-:-:S03]  /*7150*/  LOP3.LUT R4, R4, R7, RZ, 0x3c, !PT ;  /* 0x0000000704047212 */ /* 0x000fc600078e3cff */
[----:B------:R-:W-:-:S03]  /*7160*/  UIADD3 UR21, UR11, 0x12180, URZ ;  /* 0x000121800b157890 */ /* 0x000fc6000fffe03f */
[----:B------:R-:W-:Y:S02]  /*7170*/  UMOV UR11, UR22 ;  /* 0x00000016000b7c82 */ /* 0x000fe40008000000 */
[----:B------:R0:W-:Y:S02]  /*7180*/  UTMALDG.3D.MULTICAST [UR8], [UR14], UR20, desc[UR16] ;  /* 0x000010080e0073b4 */ /* 0x0001e40008011814 */
[----:B0-----:R-:W-:Y:S01]  /*7190*/  UMOV UR8, UR21 ;  /* 0x0000001500087c82 */ /* 0x001fe20008000000 */
[----:B------:R-:W-:Y:S02]  /*71a0*/  UMOV UR11, UR23 ;  /* 0x00000017000b7c82 */ /* 0x000fe40008000000 */
[----:B------:R0:W-:Y:S02]  /*71b0*/  UTMALDG.3D.MULTICAST [UR8], [UR30], UR28, desc[UR16] ;  /* 0x000010081e0073b4 */ /* 0x0001e4000801181c */
[----:B0-----:R-:W-:Y:S05]  /*71c0*/  @P3 BRA `(.L_x_175) ;  /* 0xfffffffc00343947 */ /* 0x001fea000383ffff */
.L_x_171:
[----:B------:R-:W-:Y:S05]  /*71d0*/  BSYNC B1 ;  /* 0x0000000000017941 */ /* 0x000fea0003800000 */
.L_x_170:
[----:B------:R-:W2:Y:S01]  /*71e0*/  LDL.64 R20, [R1] ;  /* 0x0000000001147983 */ /* 0x000ea20000100a00 */
[----:B------:R-:W-:Y:S01]  /*71f0*/  LOP3.LUT P4, RZ, R10, 0xff, RZ, 0xc0, !PT ;  /* 0x000000ff0aff7812 */ /* 0x000fe2000788c0ff */
[----:B------:R-:W-:Y:S01]  /*7200*/  VIADD R7, R8, UR40 ;  /* 0x0000002808077c36 */ /* 0x000fe20008000000 */
[----:B------:R-:W-:Y:S01]  /*7210*/  ULDC.64 UR8, c[0x0][0x650] ;  /* 0x0001940000087ab9 */ /* 0x000fe20000000a00 */
[----:B------:R-:W-:Y:S01]  /*7220*/  IMAD.U32 R8, RZ, RZ, UR40 ;  /* 0x00000028ff087e24 */ /* 0x000fe2000f8e00ff */
[----:B------:R-:W-:Y:S01]  /*7230*/  UISETP.GE.U32.AND UP0, UPT, UR40, 0x9, UPT ;  /* 0x000000092800788c */ /* 0x000fe2000bf06070 */
[----:B------:R-:W-:Y:S01]  /*7240*/  BSSY B1, `(.L_x_176) ;  /* 0x000006b000017945 */ /* 0x000fe20003800000 */
[----:B------:R-:W-:Y:S01]  /*7250*/  ISETP.GT.U32.AND P1, PT, R7, 0x8, PT ;  /* 0x000000080700780c */ /* 0x000fe20003f24070 */
[----:B------:R-:W-:Y:S01]  /*7260*/  IMAD.MOV.U32 R22, RZ, RZ, -0x1 ;  /* 0xffffffffff167424 */ /* 0x000fe200078e00ff */
[----:B------:R-:W-:Y:S01]  /*7270*/  PRMT R10, RZ, 0x7610, R10 ;  /* 0x00007610ff0a7816 */ /* 0x000fe2000000000a */
[----:B------:R-:W-:Y:S01]  /*7280*/  IMAD.MOV.U32 R18, RZ, RZ, -0x1 ;  /* 0xffffffffff127424 */ /* 0x000fe200078e00ff */
[----:B------:R-:W-:Y:S01]  /*7290*/  ISETP.LT.U32.AND P1, PT, R8, 0x9, P1 ;  /* 0x000000090800780c */ /* 0x000fe20000f21070 */
[----:B------:R-:W-:Y:S01]  /*72a0*/  IMAD.MOV.U32 R19, RZ, RZ, -0x1 ;  /* 0xffffffffff137424 */ /* 0x000fe200078e00ff */
[----:B------:R-:W-:Y:S01]  /*72b0*/  PLOP3.LUT P3, PT, PT, PT, UP0, 0x80, 0x0 ;  /* 0x000000000000781c */ /* 0x000fe20003f6f008 */
[----:B------:R-:W0:Y:S01]  /*72c0*/  @P4 S2R R5, SR_CgaCtaId ;  /* 0x0000000000054919 */ /* 0x000e220000008800 */
[----:B------:R-:W-:-:S04]  /*72d0*/  @P4 MOV R4, 0x400 ;  /* 0x0000040000044802 */ /* 0x000fc80000000f00 */
[----:B0-----:R-:W-:Y:S01]  /*72e0*/  @P4 LEA R6, R5, R4, 0x18 ;  /* 0x0000000405064211 */ /* 0x001fe200078ec0ff */
[----:B------:R-:W-:Y:S01]  /*72f0*/  IMAD.WIDE.U32 R4, R7, 0x38e38e39, RZ ;  /* 0x38e38e3907047825 */ /* 0x000fe200078e00ff */
[----:B------:R-:W-:Y:S02]  /*7300*/  SEL R4, RZ, 0x1, !P1 ;  /* 0x00000001ff047807 */ /* 0x000fe40004800000 */
[----:B------:R0:W-:Y:S02]  /*7310*/  @P4 SYNCS.ARRIVE.TRANS64.A1T0 RZ, [R6+URZ+0xc8], RZ ;  /* 0x0000c8ff06ff49a7 */ /* 0x0001e4000810003f */
[----:B------:R-:W-:Y:S02]  /*7320*/  LOP3.LUT R3, R3, R4, RZ, 0x3c, !PT ;  /* 0x0000000403037212 */ /* 0x000fe400078e3cff */
[----:B------:R-:W-:Y:S02]  /*7330*/  PRMT R4, RZ, 0x7610, R4 ;  /* 0x00007610ff047816 */ /* 0x000fe40000000004 */
[----:B0-----:R-:W-:-:S04]  /*7340*/  SHF.R.U32.HI R6, RZ, 0x1, R5 ;  /* 0x00000001ff067819 */ /* 0x001fc80000011605 */
[----:B------:R-:W-:Y:S01]  /*7350*/  @P3 LOP3.LUT R3, R3, 0x1, R6, 0x78, !PT ;  /* 0x0000000103033812 */ /* 0x000fe200078e7806 */
[----:B------:R-:W-:Y:S01]  /*7360*/  IMAD R8, R6, -0x9, R7 ;  /* 0xfffffff706087824 */ /* 0x000fe200078e0207 */
[----:B--2---:R-:W-:-:S04]  /*7370*/  IADD3 R16, P4, R16, R20, RZ ;  /* 0x0000001410107210 */ /* 0x004fc80007f9e0ff */
[----:B------:R-:W-:Y:S01]  /*7380*/  ISETP.GE.U32.AND P1, PT, R16, UR8, PT ;  /* 0x0000000810007c0c */ /* 0x000fe2000bf26070 */
[----:B------:R-:W-:-:S05]  /*7390*/  IMAD.X R17, R17, 0x1, R0, P4 ;  /* 0x0000000111117824 */ /* 0x000fca00020e0600 */
[----:B------:R-:W-:-:S13]  /*73a0*/  ISETP.GE.U32.AND.EX P1, PT, R17, UR9, PT, P1 ;  /* 0x0000000911007c0c */ /* 0x000fda000bf26110 */
[----:B------:R-:W-:Y:S05]  /*73b0*/  @P1 BRA `(.L_x_177) ;  /* 0x00000004004c1947 */ /* 0x000fea0003800000 */
[----:B------:R-:W0:Y:S01]  /*73c0*/  S2R R12, SR_CTAID.X ;  /* 0x00000000000c7919 */ /* 0x000e220000002500 */
[----:B------:R-:W-:Y:S01]  /*73d0*/  ULDC.64 UR8, c[0x0][0x628] ;  /* 0x00018a0000087ab9 */ /* 0x000fe20000000a00 */
[----:B------:R-:W1:Y:S01]  /*73e0*/  LDC R13, c[0x0][0x144] ;  /* 0x00005100ff0d7b82 */ /* 0x000e620000000800 */
[----:B------:R-:W-:Y:S01]  /*73f0*/  ISETP.NE.U32.AND P1, PT, RZ, UR8, PT ;  /* 0x00000008ff007c0c */ /* 0x000fe2000bf25070 */
[----:B------:R-:W2:Y:S01]  /*7400*/  S2R R11, SR_CTAID.Y ;  /* 0x00000000000b7919 */ /* 0x000ea20000002600 */
[----:B------:R-:W-:Y:S01]  /*7410*/  ULDC UR10, c[0x0][0x150] ;  /* 0x00005400000a7ab9 */ /* 0x000fe20000000800 */
[----:B------:R-:W-:Y:S01]  /*7420*/  ULDC UR11, c[0x0][0x630] ;  /* 0x00018c00000b7ab9 */ /* 0x000fe20000000800 */
[----:B------:R-:W-:Y:S01]  /*7430*/  ISETP.NE.AND.EX P1, PT, RZ, UR9, PT, P1 ;  /* 0x00000009ff007c0c */ /* 0x000fe2000bf25310 */
[----:B------:R-:W-:Y:S01]  /*7440*/  IMAD.MOV.U32 R4, RZ, RZ, R16 ;  /* 0x000000ffff047224 */ /* 0x000fe200078e0010 */
[----:B0-----:R-:W-:-:S05]  /*7450*/  I2FP.F32.U32 R5, R12 ;  /* 0x0000000c00057245 */ /* 0x001fca0000201000 */
[----:B------:R-:W-:Y:S01]  /*7460*/  FMUL R14, R5, UR10 ;  /* 0x0000000a050e7c20 */ /* 0x000fe20008400000 */
[----:B------:R-:W-:-:S05]  /*7470*/  IMAD.MOV.U32 R5, RZ, RZ, R17 ;  /* 0x000000ffff057224 */ /* 0x000fca00078e0011 */
[----:B--2---:R-:W-:Y:S05]  /*7480*/  @!P1 BRA `(.L_x_178) ;  /* 0x0000000000289947 */ /* 0x004fea0003800000 */
[----:B------:R-:W-:Y:S02]  /*7490*/  ULDC UR10, c[0x0][0x634] ;  /* 0x00018d00000a7ab9 */ /* 0x000fe40000000800 */
[----:B------:R-:W-:-:S05]  /*74a0*/  IADD3 R5, P1, R16, UR10, RZ ;  /* 0x0000000a10057c10 */ /* 0x000fca000ff3e0ff */
[----:B------:R-:W-:-:S04]  /*74b0*/  IMAD.X R15, RZ, RZ, R17, P1 ;  /* 0x000000ffff0f7224 */ /* 0x000fc800008e0611 */
[----:B------:R-:W-:-:S04]  /*74c0*/  IMAD.WIDE.U32 R6, R15, UR8, RZ ;  /* 0x000000080f067c25 */ /* 0x000fc8000f8e00ff */
[----:B------:R-:W-:-:S04]  /*74d0*/  IMAD.WIDE.U32 R6, P1, R5, UR9, R6 ;  /* 0x0000000905067c25 */ /* 0x000fc8000f820006 */
[----:B------:R-:W-:-:S04]  /*74e0*/  IMAD.WIDE.U32 R4, R5, UR8, RZ ;  /* 0x0000000805047c25 */ /* 0x000fc8000f8e00ff */
[----:B------:R-:W-:Y:S01]  /*74f0*/  IMAD.MOV.U32 R4, RZ, RZ, R7 ;  /* 0x000000ffff047224 */ /* 0x000fe200078e0007 */
[----:B------:R-:W-:Y:S01]  /*7500*/  IADD3 RZ, P3, R5, R6, RZ ;  /* 0x0000000605ff7210 */ /* 0x000fe20007f7e0ff */
[----:B------:R-:W-:-:S04]  /*7510*/  IMAD.X R5, RZ, RZ, RZ, P1 ;  /* 0x000000ffff057224 */ /* 0x000fc800008e06ff */
[----:B------:R-:W-:-:S08]  /*7520*/  IMAD.WIDE.U32.X R4, R15, UR9, R4, P3 ;  /* 0x000000090f047c25 */ /* 0x000fd000098e0404 */
.L_x_178:
[--C-:B------:R-:W-:Y:S01]  /*7530*/  SHF.R.U64 R19, R4, UR11, R5.reuse ;  /* 0x0000000b04137c19 */ /* 0x100fe20008001205 */
[----:B------:R-:W0:Y:S01]  /*7540*/  F2I.U32.TRUNC.NTZ R14, R14 ;  /* 0x0000000e000e7305 */ /* 0x000e22000020f000 */
[----:B------:R-:W-:Y:S01]  /*7550*/  SHF.R.U32.HI R4, RZ, UR11, R5 ;  /* 0x0000000bff047c19 */ /* 0x000fe20008011605 */
[----:B------:R-:W-:Y:S01]  /*7560*/  ULDC.64 UR8, c[0x0][0x620] ;  /* 0x0001880000087ab9 */ /* 0x000fe20000000a00 */
[----:B------:R-:W-:Y:S01]  /*7570*/  IADD3 R7, P1, RZ, -R19, RZ ;  /* 0x80000013ff077210 */ /* 0x000fe20007f3e0ff */
[----:B------:R-:W-:Y:S01]  /*7580*/  ULDC.64 UR10, c[0x0][0x640] ;  /* 0x00019000000a7ab9 */ /* 0x000fe20000000a00 */
[----:B------:R-:W2:Y:S03]  /*7590*/  LDC R18, c[0x0][0x148] ;  /* 0x00005200ff127b82 */ /* 0x000ea60000000800 */
[----:B------:R-:W-:Y:S01]  /*75a0*/  IMAD.X R4, RZ, RZ, ~R4, P1 ;  /* 0x000000ffff047224 */ /* 0x000fe200008e0e04 */
[----:B------:R-:W-:-:S03]  /*75b0*/  ISETP.NE.U32.AND P1, PT, RZ, UR10, PT ;  /* 0x0000000aff007c0c */ /* 0x000fc6000bf25070 */
[----:B------:R-:W-:Y:S01]  /*75c0*/  IMAD R6, R4, UR8, RZ ;  /* 0x0000000804067c24 */ /* 0x000fe2000f8e02ff */
[----:B------:R-:W-:Y:S01]  /*75d0*/  ISETP.NE.AND.EX P1, PT, RZ, UR11, PT, P1 ;  /* 0x0000000bff007c0c */ /* 0x000fe2000bf25310 */
[----:B------:R-:W-:Y:S01]  /*75e0*/  IMAD.WIDE.U32 R4, R7, UR8, R16 ;  /* 0x0000000807047c25 */ /* 0x000fe2000f8e0010 */
[----:B------:R-:W-:-:S03]  /*75f0*/  ULDC UR8, c[0x0][0x618] ;  /* 0x0001860000087ab9 */ /* 0x000fc60000000800 */
[----:B------:R-:W-:Y:S01]  /*7600*/  IMAD R7, R7, UR9, R6 ;  /* 0x0000000907077c24 */ /* 0x000fe2000f8e0206 */
[----:B------:R-:W-:Y:S01]  /*7610*/  ULDC UR9, c[0x0][0x154] ;  /* 0x0000550000097ab9 */ /* 0x000fe20000000800 */
[----:B0-----:R-:W-:Y:S02]  /*7620*/  IMAD.MOV R6, RZ, RZ, -R14 ;  /* 0x000000ffff067224 */ /* 0x001fe400078e0a0e */
[----:B------:R-:W-:Y:S02]  /*7630*/  IMAD.IADD R5, R5, 0x1, R7 ;  /* 0x0000000105057824 */ /* 0x000fe400078e0207 */
[----:B-1----:R-:W-:Y:S01]  /*7640*/  IMAD R12, R13, R6, R12 ;  /* 0x000000060d0c7224 */ /* 0x002fe200078e020c */
[----:B------:R-:W-:Y:S02]  /*7650*/  I2FP.F32.U32 R6, R11 ;  /* 0x0000000b00067245 */ /* 0x000fe40000201000 */
[--C-:B------:R-:W-:Y:S02]  /*7660*/  SHF.R.U64 R13, R4, UR8, R5.reuse ;  /* 0x00000008040d7c19 */ /* 0x100fe40008001205 */
[----:B------:R-:W-:Y:S01]  /*7670*/  SHF.R.U32.HI R4, RZ, UR8, R5 ;  /* 0x00000008ff047c19 */ /* 0x000fe20008011605 */
[----:B------:R-:W-:Y:S01]  /*7680*/  FMUL R6, R6, UR9 ;  /* 0x0000000906067c20 */ /* 0x000fe20008400000 */
[----:B------:R-:W-:-:S02]  /*7690*/  ULDC UR8, c[0x0][0x608] ;  /* 0x0001820000087ab9 */ /* 0x000fc40000000800 */
[--C-:B------:R-:W-:Y:S01]  /*76a0*/  SHF.R.U64 R15, R13, UR8, R4.reuse ;  /* 0x000000080d0f7c19 */ /* 0x100fe20008001204 */
[----:B------:R0:W1:Y:S01]  /*76b0*/  F2I.U32.TRUNC.NTZ R20, R6 ;  /* 0x0000000600147305 */ /* 0x000062000020f000 */
[----:B------:R-:W-:Y:S01]  /*76c0*/  SHF.R.U32.HI R4, RZ, UR8, R4 ;  /* 0x00000008ff047c19 */ /* 0x000fe20008011604 */
[----:B------:R-:W-:-:S03]  /*76d0*/  ULDC UR8, c[0x0][0x658] ;  /* 0x0001960000087ab9 */ /* 0x000fc60000000800 */
[--C-:B------:R-:W-:Y:S02]  /*76e0*/  SHF.R.U64 R14, R15, UR8, R4.reuse ;  /* 0x000000080f0e7c19 */ /* 0x100fe40008001204 */
[----:B------:R-:W-:-:S03]  /*76f0*/  SHF.R.U32.HI R21, RZ, UR8, R4 ;  /* 0x00000008ff157c19 */ /* 0x000fc60008011604 */
[----:B------:R-:W-:Y:S02]  /*7700*/  IMAD.MOV.U32 R4, RZ, RZ, R14 ;  /* 0x000000ffff047224 */ /* 0x000fe400078e000e */
[----:B------:R-:W-:Y:S01]  /*7710*/  IMAD.MOV.U32 R5, RZ, RZ, R21 ;  /* 0x000000ffff057224 */ /* 0x000fe200078e0015 */
[----:B0-----:R-:W-:Y:S06]  /*7720*/  @!P1 BRA `(.L_x_179) ;  /* 0x0000000000289947 */ /* 0x001fec0003800000 */
        /* <DEDUP_REMOVED lines=10> */
.L_x_179:
[----:B------:R-:W-:Y:S01]  /*77d0*/  ISETP.NE.AND P1, PT, R2, 0x1, PT ;  /* 0x000000010200780c */ /* 0x000fe20003f25270 */
[----:B------:R-:W-:Y:S01]  /*77e0*/  ULDC UR8, c[0x0][0x648] ;  /* 0x0001920000087ab9 */ /* 0x000fe20000000800 */
[----:B------:R-:W-:Y:S01]  /*77f0*/  LOP3.LUT R15, R15, UR13, RZ, 0xc0, !PT ;  /* 0x0000000d0f0f7c12 */ /* 0x000fe2000f8ec0ff */
[----:B-1----:R-:W-:Y:S01]  /*7800*/  IMAD.MOV R20, RZ, RZ, -R20 ;  /* 0x000000ffff147224 */ /* 0x002fe200078e0a14 */
[----:B------:R-:W-:Y:S01]  /*7810*/  SHF.R.U64 R4, R4, UR8, R5 ;  /* 0x0000000804047c19 */ /* 0x000fe20008001205 */
[----:B------:R-:W-:Y:S01]  /*7820*/  ULDC UR8, c[0x0][0x638] ;  /* 0x00018e0000087ab9 */ /* 0x000fe20000000800 */
[----:B------:R-:W-:Y:S01]  /*7830*/  LOP3.LUT R13, R13, UR4, RZ, 0xc0, !PT ;  /* 0x000000040d0d7c12 */ /* 0x000fe2000f8ec0ff */
[----:B------:R-:W-:Y:S02]  /*7840*/  ULDC UR9, c[0x0][0x610] ;  /* 0x0001840000097ab9 */ /* 0x000fe40000000800 */
[----:B------:R-:W-:Y:S02]  /*7850*/  IMAD.MOV R5, RZ, RZ, -R4 ;  /* 0x000000ffff057224 */ /* 0x000fe400078e0a04 */
[----:B------:R-:W-:-:S02]  /*7860*/  IMAD R15, R4, UR5, R15 ;  /* 0x00000005040f7c24 */ /* 0x000fc4000f8e020f */
[----:B--2---:R-:W-:Y:S02]  /*7870*/  @P1 IMAD R12, R18, R20, R11 ;  /* 0x00000014120c1224 */ /* 0x004fe400078e020b */
[----:B------:R-:W-:Y:S01]  /*7880*/  IMAD R14, R5, UR8, R14 ;  /* 0x00000008050e7c24 */ /* 0x000fe2000f8e020e */
[----:B------:R-:W-:Y:S01]  /*7890*/  ULDC UR8, c[0x0][0x600] ;  /* 0x0001800000087ab9 */ /* 0x000fe20000000800 */
[----:B------:R-:W-:Y:S02]  /*78a0*/  IMAD R12, R15, UR9, R12 ;  /* 0x000000090f0c7c24 */ /* 0x000fe4000f8e020c */
[----:B------:R-:W-:Y:S02]  /*78b0*/  IMAD R5, R14, UR8, R13 ;  /* 0x000000080e057c24 */ /* 0x000fe4000f8e020d */
[----:B------:R-:W-:-:S03]  /*78c0*/  IMAD.MOV.U32 R4, RZ, RZ, 0x1 ;  /* 0x00000001ff047424 */ /* 0x000fc600078e00ff */
[----:B------:R-:W-:Y:S02]  /*78d0*/  SEL R18, R5, R12, !P1 ;  /* 0x0000000c05127207 */ /* 0x000fe40004800000 */
[----:B------:R-:W-:-:S07]  /*78e0*/  SEL R22, R12, R5, !P1 ;  /* 0x000000050c167207 */ /* 0x000fce0004800000 */
.L_x_177:
[----:B------:R-:W-:Y:S05]  /*78f0*/  BSYNC B1 ;  /* 0x0000000000017941 */ /* 0x000fea0003800000 */
.L_x_176:
[----:B------:R-:W-:-:S13]  /*7900*/  LOP3.LUT P1, RZ, R4, 0xff, RZ, 0xc0, !PT ;  /* 0x000000ff04ff7812 */ /* 0x000fda000782c0ff */
[----:B------:R-:W-:Y:S05]  /*7910*/  @P1 BRA `(.L_x_180) ;  /* 0xfffffff400281947 */ /* 0x000fea000383ffff */
[----:B------:R-:W-:Y:S05]  /*7920*/  BSYNC B0 ;  /* 0x0000000000007941 */ /* 0x000fea0003800000 */
.L_x_168:
[----:B------:R-:W-:-:S03]  /*7930*/  UMOV UR8, 0xffffffff ;  /* 0xffffffff00087882 */ /* 0x000fc60000000000 */
[----:B------:R-:W-:Y:S05]  /*7940*/  BRA.DIV UR8, `(.L_x_181) ;  /* 0x0000000608fc7947 */ /* 0x000fea000b800000 */
[----:B------:R-:W-:-:S13]  /*7950*/  ELECT P6, URZ, PT ;  /* 0x00000000003f782f */ /* 0x000fda00038c0000 */
.L_x_202:
[----:B------:R-:W-:Y:S04]  /*7960*/  BSSY B0, `(.L_x_182) ;  /* 0x0000058000007945 */ /* 0x000fe80003800000 */
[----:B------:R-:W-:Y:S05]  /*7970*/  @!P6 BRA `(.L_x_183) ;  /* 0x000000040058e947 */ /* 0x000fea0003800000 */
[----:B------:R-:W-:-:S04]  /*7980*/  LOP3.LUT R23, R23, 0x2, RZ, 0xfc, !PT ;  /* 0x0000000217177812 */ /* 0x000fc800078efcff */
[----:B------:R-:W-:-:S13]  /*7990*/  ISETP.NE.AND P0, PT, R23, 0x3, PT ;  /* 0x000000031700780c */ /* 0x000fda0003f05270 */
[----:B------:R-:W-:Y:S05]  /*79a0*/  @!P0 BRA `(.L_x_184) ;  /* 0x0000000000048947 */ /* 0x000fea0003800000 */
[----:B------:R-:W-:Y:S01]  /*79b0*/  BPT.TRAP 0x1 ;  /* 0x000000040000795c */ /* 0x000fe20000300000 */
.L_x_184:
[----:B------:R-:W0:Y:S01]  /*79c0*/  S2R R5, SR_CgaCtaId ;  /* 0x0000000000057919 */ /* 0x000e220000008800 */
[----:B------:R-:W-:Y:S02]  /*79d0*/  MOV R0, 0x400 ;  /* 0x0000040000007802 */ /* 0x000fe40000000f00 */
[----:B------:R-:W-:Y:S02]  /*79e0*/  SHF.L.U32 R2, R3, 0x1f, RZ ;  /* 0x0000001f03027819 */ /* 0x000fe400000006ff */
[----:B0-----:R-:W-:-:S05]  /*79f0*/  LEA R5, R5, R0, 0x18 ;  /* 0x0000000005057211 */ /* 0x001fca00078ec0ff */
[----:B------:R-:W-:-:S04]  /*7a00*/  VIADD R5, R5, 0x48 ;  /* 0x0000004805057836 */ /* 0x000fc80000000000 */
[C---:B------:R-:W-:Y:S02]  /*7a10*/  IMAD R7, R8.reuse, 0x8, R5 ;  /* 0x0000000808077824 */ /* 0x040fe400078e0205 */
[----:B------:R-:W-:Y:S02]  /*7a20*/  VIADD R8, R8, 0x1 ;  /* 0x0000000108087836 */ /* 0x000fe40000000000 */
[----:B------:R-:W0:Y:S03]  /*7a30*/  SYNCS.PHASECHK.TRANS64.TRYWAIT P0, [R7+URZ], R2 ;  /* 0x00000002070075a7 */ /* 0x000e26000800017f */
[----:B------:R-:W-:-:S04]  /*7a40*/  ISETP.NE.AND P1, PT, R8, 0x9, PT ;  /* 0x000000090800780c */ /* 0x000fc80003f25270 */
[----:B------:R-:W-:Y:S02]  /*7a50*/  SEL R0, RZ, 0x1, P1 ;  /* 0x00000001ff007807 */ /* 0x000fe40000800000 */
[----:B------:R-:W-:Y:S02]  /*7a60*/  SEL R8, R8, RZ, P1 ;  /* 0x000000ff08087207 */ /* 0x000fe40000800000 */
[----:B------:R-:W-:-:S03]  /*7a70*/  LOP3.LUT R9, R3, R0, RZ, 0x3c, !PT ;  /* 0x0000000003097212 */ /* 0x000fc600078e3cff */
[----:B------:R-:W-:Y:S01]  /*7a80*/  IMAD R6, R8, 0x8, R5 ;  /* 0x0000000808067824 */ /* 0x000fe200078e0205 */
[----:B------:R-:W-:Y:S01]  /*7a90*/  SHF.L.U32 R3, R9, 0x1f, RZ ;  /* 0x0000001f09037819 */ /* 0x000fe200000006ff */
[----:B0-----:R-:W-:Y:S06]  /*7aa0*/  @!P0 BRA `(.L_x_185) ;  /* 0x0000000400c48947 */ /* 0x001fec0003800000 */
.L_x_203:
[----:B------:R-:W1:Y:S01]  /*7ab0*/  SYNCS.PHASECHK.TRANS64.TRYWAIT P0, [R6+URZ], R3 ;  /* 0x00000003060075a7 */ /* 0x000e62000800017f */
[----:B------:R-:W-:-:S05]  /*7ac0*/  VIADD R0, R8, 0x1 ;  /* 0x0000000108007836 */ /* 0x000fca0000000000 */
[----:B------:R-:W-:-:S04]  /*7ad0*/  ISETP.NE.AND P1, PT, R0, 0x9, PT ;  /* 0x000000090000780c */ /* 0x000fc80003f25270 */
[----:B0-----:R-:W-:Y:S02]  /*7ae0*/  SEL R2, RZ, 0x1, P1 ;  /* 0x00000001ff027807 */ /* 0x001fe40000800000 */
[----:B------:R-:W-:Y:S02]  /*7af0*/  SEL R0, R0, RZ, P1 ;  /* 0x000000ff00007207 */ /* 0x000fe40000800000 */
[----:B------:R-:W-:-:S03]  /*7b00*/  LOP3.LUT R9, R9, R2, RZ, 0x3c, !PT ;  /* 0x0000000209097212 */ /* 0x000fc600078e3cff */
[----:B------:R-:W-:Y:S01]  /*7b10*/  IMAD R7, R0, 0x8, R5 ;  /* 0x0000000800077824 */ /* 0x000fe200078e0205 */
[----:B------:R-:W-:Y:S01]  /*7b20*/  SHF.L.U32 R4, R9, 0x1f, RZ ;  /* 0x0000001f09047819 */ /* 0x000fe200000006ff */
[----:B-1----:R-:W-:Y:S06]  /*7b30*/  @!P0 BRA `(.L_x_186) ;  /* 0x0000000400b48947 */ /* 0x002fec0003800000 */
.L_x_204:
[----:B------:R-:W1:Y:S01]  /*7b40*/  SYNCS.PHASECHK.TRANS64.TRYWAIT P0, [R7+URZ], R4 ;  /* 0x00000004070075a7 */ /* 0x000e62000800017f */
[----:B------:R-:W-:-:S05]  /*7b50*/  VIADD R0, R0, 0x1 ;  /* 0x0000000100007836 */ /* 0x000fca0000000000 */
[----:B------:R-:W-:-:S04]  /*7b60*/  ISETP.NE.AND P1, PT, R0, 0x9, PT ;  /* 0x000000090000780c */ /* 0x000fc80003f25270 */
[----:B------:R-:W-:Y:S02]  /*7b70*/  SEL R2, RZ, 0x1, P1 ;  /* 0x00000001ff027807 */ /* 0x000fe40000800000 */
[----:B------:R-:W-:Y:S02]  /*7b80*/  SEL R0, R0, RZ, P1 ;  /* 0x000000ff00007207 */ /* 0x000fe40000800000 */
[----:B------:R-:W-:-:S03]  /*7b90*/  LOP3.LUT R9, R9, R2, RZ, 0x3c, !PT ;  /* 0x0000000209097212 */ /* 0x000fc600078e3cff */
[----:B0-----:R-:W-:Y:S01]  /*7ba0*/  IMAD R6, R0, 0x8, R5 ;  /* 0x0000000800067824 */ /* 0x001fe200078e0205 */
[----:B------:R-:W-:Y:S01]  /*7bb0*/  SHF.L.U32 R3, R9, 0x1f, RZ ;  /* 0x0000001f09037819 */ /* 0x000fe200000006ff */
[----:B-1----:R-:W-:Y:S06]  /*7bc0*/  @!P0 BRA `(.L_x_187) ;  /* 0x0000000400a48947 */ /* 0x002fec0003800000 */
.L_x_205:
        /* <DEDUP_REMOVED lines=9> */
.L_x_206:
        /* <DEDUP_REMOVED lines=9> */
.L_x_207:
        /* <DEDUP_REMOVED lines=9> */
.L_x_208:
        /* <DEDUP_REMOVED lines=9> */
.L_x_209:
[----:B------:R-:W1:Y:S01]  /*7e10*/  SYNCS.PHASECHK.TRANS64.TRYWAIT P0, [R6+URZ], R3 ;  /* 0x00000003060075a7 */ /* 0x000e62000800017f */
[----:B------:R-:W-:-:S05]  /*7e20*/  VIADD R0, R0, 0x1 ;  /* 0x0000000100007836 */ /* 0x000fca0000000000 */
[----:B------:R-:W-:-:S04]  /*7e30*/  ISETP.NE.AND P1, PT, R0, 0x9, PT ;  /* 0x000000090000780c */ /* 0x000fc80003f25270 */
[----:B------:R-:W-:Y:S02]  /*7e40*/  SEL R2, RZ, 0x1, P1 ;  /* 0x00000001ff027807 */ /* 0x000fe40000800000 */
[----:B------:R-:W-:Y:S02]  /*7e50*/  SEL R0, R0, RZ, P1 ;  /* 0x000000ff00007207 */ /* 0x000fe40000800000 */
[----:B------:R-:W-:Y:S01]  /*7e60*/  LOP3.LUT R2, R9, R2, RZ, 0x3c, !PT ;  /* 0x0000000209027212 */ /* 0x000fe200078e3cff */
[----:B-1----:R-:W-:Y:S06]  /*7e70*/  @!P0 BRA `(.L_x_192) ;  /* 0x00000004005c8947 */ /* 0x002fec0003800000 */
.L_x_210:
[----:B------:R-:W-:Y:S01]  /*7e80*/  IMAD R5, R0, 0x8, R5 ;  /* 0x0000000800057824 */ /* 0x000fe200078e0205 */
[----:B------:R-:W-:-:S07]  /*7e90*/  SHF.L.U32 R0, R2, 0x1f, RZ ;  /* 0x0000001f02007819 */ /* 0x000fce00000006ff */
.L_x_193:
[----:B--2---:R2:W3:Y:S02]  /*7ea0*/  SYNCS.PHASECHK.TRANS64.TRYWAIT P0, [R5+URZ], R0 ;  /* 0x00000000050075a7 */ /* 0x0044e4000800017f */
[----:B---3--:R-:W-:Y:S05]  /*7eb0*/  @!P0 NANOSLEEP.SYNCS 0x989680 ;  /* 0x009896800000895d */ /* 0x008fea0003900000 */
[----:B------:R-:W3:Y:S02]  /*7ec0*/  @!P0 SYNCS.PHASECHK.TRANS64 P0, [R5+URZ], R0 ;  /* 0x00000000050085a7 */ /* 0x000ee4000800007f */
[----:B---3--:R-:W-:Y:S05]  /*7ed0*/  @!P0 BRA `(.L_x_193) ;  /* 0xfffffffc00f08947 */ /* 0x008fea000383ffff */
.L_x_183:
[----:B------:R-:W-:Y:S05]  /*7ee0*/  BSYNC B0 ;  /* 0x0000000000007941 */ /* 0x000fea0003800000 */
.L_x_182:
[----:B------:R-:W-:Y:S05]  /*7ef0*/  EXIT ;  /* 0x000000000000794d */ /* 0x000fea0003800000 */
.L_x_20:
[----:B0-----:R-:W-:-:S04]  /*7f00*/  IMAD.U32 R3, RZ, RZ, UR43 ;  /* 0x0000002bff037e24 */ /* 0x001fc8000f8e00ff */
[----:B------:R0:W1:Y:S03]  /*7f10*/  SYNCS.PHASECHK.TRANS64.TRYWAIT P0, [R3+URZ+-0x8], R0 ;  /* 0xfffff800030075a7 */ /* 0x000066000800017f */
[----:B-1----:R-:W-:Y:S05]  /*7f20*/  @!P0 NANOSLEEP.SYNCS 0x989680 ;  /* 0x009896800000895d */ /* 0x002fea0003900000 */
[----:B------:R-:W1:Y:S02]  /*7f30*/  @!P0 SYNCS.PHASECHK.TRANS64 P0, [R3+URZ+-0x8], R0 ;  /* 0xfffff800030085a7 */ /* 0x000e64000800007f */
[----:B-1----:R-:W-:Y:S05]  /*7f40*/  @!P0 BRA `(.L_x_20) ;  /* 0xfffffffc00ec8947 */ /* 0x002fea000383ffff */
[----:B------:R-:W-:Y:S05]  /*7f50*/  BRA `(.L_x_194) ;  /* 0xffffff9800507947 */ /* 0x000fea000383ffff */
.L_x_25:
[----:B-1----:R1:W2:Y:S02]  /*7f60*/  SYNCS.PHASECHK.TRANS64.TRYWAIT P1, [R3+URZ], R0 ;  /* 0x00000000030075a7 */ /* 0x0022a4000802017f */
[----:B--2---:R-:W-:Y:S05]  /*7f70*/  @!P1 NANOSLEEP.SYNCS 0x989680 ;  /* 0x009896800000995d */ /* 0x004fea0003900000 */
[----:B------:R-:W2:Y:S02]  /*7f80*/  @!P1 SYNCS.PHASECHK.TRANS64 P1, [R3+URZ], R0 ;  /* 0x00000000030095a7 */ /* 0x000ea4000802007f */
[----:B--2---:R-:W-:Y:S05]  /*7f90*/  @!P1 BRA `(.L_x_25) ;  /* 0xfffffffc00f09947 */ /* 0x004fea000383ffff */
[----:B------:R-:W-:Y:S05]  /*7fa0*/  BRA `(.L_x_24) ;  /* 0xffffff9800c47947 */ /* 0x000fea000383ffff */
.L_x_30:
[----:B-1----:R-:W-:-:S04]  /*7fb0*/  IMAD.U32 R5, RZ, RZ, UR4 ;  /* 0x00000004ff057e24 */ /* 0x002fc8000f8e00ff */
[----:B------:R1:W2:Y:S03]  /*7fc0*/  SYNCS.PHASECHK.TRANS64.TRYWAIT P1, [R5+URZ], R4 ;  /* 0x00000004050075a7 */ /* 0x0002a6000802017f */
[----:B--2---:R-:W-:Y:S05]  /*7fd0*/  @!P1 NANOSLEEP.SYNCS 0x989680 ;  /* 0x009896800000995d */ /* 0x004fea0003900000 */
[----:B------:R-:W2:Y:S02]  /*7fe0*/  @!P1 SYNCS.PHASECHK.TRANS64 P1, [R5+URZ], R4 ;  /* 0x00000004050095a7 */ /* 0x000ea4000802007f */
[----:B--2---:R-:W-:Y:S05]  /*7ff0*/  @!P1 BRA `(.L_x_30) ;  /* 0xfffffffc00ec9947 */ /* 0x004fea000383ffff */
[----:B------:R-:W-:Y:S05]  /*8000*/  BRA `(.L_x_29) ;  /* 0xffffff9c00947947 */ /* 0x000fea000383ffff */
.L_x_36:
[----:B0-----:R-:W-:-:S04]  /*8010*/  IMAD.U32 R3, RZ, RZ, UR43 ;  /* 0x0000002bff037e24 */ /* 0x001fc8000f8e00ff */
[----:B------:R0:W1:Y:S03]  /*8020*/  SYNCS.PHASECHK.TRANS64.TRYWAIT P0, [R3+URZ+0x8], R0 ;  /* 0x00000800030075a7 */ /* 0x000066000800017f */
[----:B-1----:R-:W-:Y:S05]  /*8030*/  @!P0 NANOSLEEP.SYNCS 0x989680 ;  /* 0x009896800000895d */ /* 0x002fea0003900000 */
[----:B------:R-:W1:Y:S02]  /*8040*/  @!P0 SYNCS.PHASECHK.TRANS64 P0, [R3+URZ+0x8], R0 ;  /* 0x00000800030085a7 */ /* 0x000e64000800007f */
[----:B-1----:R-:W-:Y:S05]  /*8050*/  @!P0 BRA `(.L_x_36) ;  /* 0xfffffffc00ec8947 */ /* 0x002fea000383ffff */
[----:B------:R-:W-:Y:S05]  /*8060*/  BRA `(.L_x_195) ;  /* 0xffffffa000d47947 */ /* 0x000fea000383ffff */
.L_x_169:
[----:B------:R-:W-:Y:S01]  /*8070*/  BSSY B1, `(.L_x_196) ;  /* 0x0000006000017945 */ /* 0x000fe20003800000 */
[----:B------:R-:W-:-:S07]  /*8080*/  IMAD.MOV.U32 R15, RZ, RZ, -0x1 ;  /* 0xffffffffff0f7424 */ /* 0x000fce00078e00ff */
[----:B-----5:R-:W-:Y:S05]  /*8090*/  WARPSYNC.COLLECTIVE R15, `(.L_x_197) ;  /* 0x000000000f0c7348 */ /* 0x020fea0003c00000 */
[----:B------:R-:W-:Y:S02]  /*80a0*/  ELECT P6, UR62, PT ;  /* 0x00000000003e782f */ /* 0x000fe400038c0000 */
[----:B------:R-:W-:Y:S01]  /*80b0*/  MOV R14, UR62 ;  /* 0x0000003e000e7c02 */ /* 0x000fe20008000f00 */
[----:B-----5:R-:W-:Y:S10]  /*80c0*/  ENDCOLLECTIVE ;  /* 0x000000000000791b */ /* 0x020ff40003800000 */
.L_x_197:
[----:B------:R-:W-:Y:S05]  /*80d0*/  BSYNC B1 ;  /* 0x0000000000017941 */ /* 0x000fea0003800000 */
.L_x_196:
[----:B------:R-:W-:Y:S05]  /*80e0*/  BRA `(.L_x_198) ;  /* 0xffffffec00407947 */ /* 0x000fea000383ffff */
.L_x_172:
[----:B-1----:R1:W2:Y:S02]  /*80f0*/  SYNCS.PHASECHK.TRANS64.TRYWAIT P1, [R11+URZ+0x48], R6 ;  /* 0x000048060b0075a7 */ /* 0x0022a4000802017f */
[----:B--2---:R-:W-:Y:S05]  /*8100*/  @!P1 NANOSLEEP.SYNCS 0x989680 ;  /* 0x009896800000995d */ /* 0x004fea0003900000 */
[----:B------:R-:W2:Y:S02]  /*8110*/  @!P1 SYNCS.PHASECHK.TRANS64 P1, [R11+URZ+0x48], R6 ;  /* 0x000048060b0095a7 */ /* 0x000ea4000802007f */
[----:B--2---:R-:W-:Y:S05]  /*8120*/  @!P1 BRA `(.L_x_172) ;  /* 0xfffffffc00f09947 */ /* 0x004fea000383ffff */
[----:B------:R-:W-:Y:S05]  /*8130*/  BRA `(.L_x_199) ;  /* 0xffffffec00787947 */ /* 0x000fea000383ffff */
.L_x_181:
[----:B------:R-:W-:Y:S01]  /*8140*/  BSSY B0, `(.L_x_200) ;  /* 0x0000006000007945 */ /* 0x000fe20003800000 */
[----:B------:R-:W-:-:S07]  /*8150*/  IMAD.MOV.U32 R15, RZ, RZ, -0x1 ;  /* 0xffffffffff0f7424 */ /* 0x000fce00078e00ff */
[----:B-----5:R-:W-:Y:S05]  /*8160*/  WARPSYNC.COLLECTIVE R15, `(.L_x_201) ;  /* 0x000000000f0c7348 */ /* 0x020fea0003c00000 */
[----:B------:R-:W-:Y:S02]  /*8170*/  ELECT P6, UR62, PT ;  /* 0x00000000003e782f */ /* 0x000fe400038c0000 */
[----:B------:R-:W-:Y:S01]  /*8180*/  MOV R14, UR62 ;  /* 0x0000003e000e7c02 */ /* 0x000fe20008000f00 */
[----:B-----5:R-:W-:Y:S10]  /*8190*/  ENDCOLLECTIVE ;  /* 0x000000000000791b */ /* 0x020ff40003800000 */
.L_x_201:
[----:B------:R-:W-:Y:S05]  /*81a0*/  BSYNC B0 ;  /* 0x0000000000007941 */ /* 0x000fea0003800000 */
.L_x_200:
[----:B------:R-:W-:Y:S05]  /*81b0*/  BRA `(.L_x_202) ;  /* 0xfffffff400e87947 */ /* 0x000fea000383ffff */
.L_x_185:
[----:B0-----:R0:W1:Y:S02]  /*81c0*/  SYNCS.PHASECHK.TRANS64.TRYWAIT P0, [R7+URZ], R2 ;  /* 0x00000002070075a7 */ /* 0x001064000800017f */
[----:B-1----:R-:W-:Y:S05]  /*81d0*/  @!P0 NANOSLEEP.SYNCS 0x989680 ;  /* 0x009896800000895d */ /* 0x002fea0003900000 */
[----:B------:R-:W1:Y:S02]  /*81e0*/  @!P0 SYNCS.PHASECHK.TRANS64 P0, [R7+URZ], R2 ;  /* 0x00000002070085a7 */ /* 0x000e64000800007f */
[----:B-1----:R-:W-:Y:S05]  /*81f0*/  @!P0 BRA `(.L_x_185) ;  /* 0xfffffffc00f08947 */ /* 0x002fea000383ffff */
[----:B------:R-:W-:Y:S05]  /*8200*/  BRA `(.L_x_203) ;  /* 0xfffffff800287947 */ /* 0x000fea000383ffff */
.L_x_186:
[----:B0-----:R0:W1:Y:S02]  /*8210*/  SYNCS.PHASECHK.TRANS64.TRYWAIT P0, [R6+URZ], R3 ;  /* 0x00000003060075a7 */ /* 0x001064000800017f */
[----:B-1----:R-:W-:Y:S05]  /*8220*/  @!P0 NANOSLEEP.SYNCS 0x989680 ;  /* 0x009896800000895d */ /* 0x002fea0003900000 */
[----:B------:R-:W1:Y:S02]  /*8230*/  @!P0 SYNCS.PHASECHK.TRANS64 P0, [R6+URZ], R3 ;  /* 0x00000003060085a7 */ /* 0x000e64000800007f */
[----:B-1----:R-:W-:Y:S05]  /*8240*/  @!P0 BRA `(.L_x_186) ;  /* 0xfffffffc00f08947 */ /* 0x002fea000383ffff */
[----:B------:R-:W-:Y:S05]  /*8250*/  BRA `(.L_x_204) ;  /* 0xfffffff800387947 */ /* 0x000fea000383ffff */
.L_x_187:
[----:B0-----:R0:W1:Y:S02]  /*8260*/  SYNCS.PHASECHK.TRANS64.TRYWAIT P0, [R7+URZ], R4 ;  /* 0x00000004070075a7 */ /* 0x001064000800017f */
[----:B-1----:R-:W-:Y:S05]  /*8270*/  @!P0 NANOSLEEP.SYNCS 0x989680 ;  /* 0x009896800000895d */ /* 0x002fea0003900000 */
[----:B------:R-:W1:Y:S02]  /*8280*/  @!P0 SYNCS.PHASECHK.TRANS64 P0, [R7+URZ], R4 ;  /* 0x00000004070085a7 */ /* 0x000e64000800007f */
[----:B-1----:R-:W-:Y:S05]  /*8290*/  @!P0 BRA `(.L_x_187) ;  /* 0xfffffffc00f08947 */ /* 0x002fea000383ffff */
[----:B------:R-:W-:Y:S05]  /*82a0*/  BRA `(.L_x_205) ;  /* 0xfffffff800487947 */ /* 0x000fea000383ffff */
.L_x_188:
[----:B0-----:R0:W1:Y:S02]  /*82b0*/  SYNCS.PHASECHK.TRANS64.TRYWAIT P0, [R6+URZ], R3 ;  /* 0x00000003060075a7 */ /* 0x001064000800017f */
[----:B-1----:R-:W-:Y:S05]  /*82c0*/  @!P0 NANOSLEEP.SYNCS 0x989680 ;  /* 0x009896800000895d */ /* 0x002fea0003900000 */
[----:B------:R-:W1:Y:S02]  /*82d0*/  @!P0 SYNCS.PHASECHK.TRANS64 P0, [R6+URZ], R3 ;  /* 0x00000003060085a7 */ /* 0x000e64000800007f */
[----:B-1----:R-:W-:Y:S05]  /*82e0*/  @!P0 BRA `(.L_x_188) ;  /* 0xfffffffc00f08947 */ /* 0x002fea000383ffff */
[----:B------:R-:W-:Y:S05]  /*82f0*/  BRA `(.L_x_206) ;  /* 0xfffffff800587947 */ /* 0x000fea000383ffff */
.L_x_189:
[----:B0-----:R0:W1:Y:S02]  /*8300*/  SYNCS.PHASECHK.TRANS64.TRYWAIT P0, [R7+URZ], R4 ;  /* 0x00000004070075a7 */ /* 0x001064000800017f */
[----:B-1----:R-:W-:Y:S05]  /*8310*/  @!P0 NANOSLEEP.SYNCS 0x989680 ;  /* 0x009896800000895d */ /* 0x002fea0003900000 */
[----:B------:R-:W1:Y:S02]  /*8320*/  @!P0 SYNCS.PHASECHK.TRANS64 P0, [R7+URZ], R4 ;  /* 0x00000004070085a7 */ /* 0x000e64000800007f */
[----:B-1----:R-:W-:Y:S05]  /*8330*/  @!P0 BRA `(.L_x_189) ;  /* 0xfffffffc00f08947 */ /* 0x002fea000383ffff */
[----:B------:R-:W-:Y:S05]  /*8340*/  BRA `(.L_x_207) ;  /* 0xfffffff800687947 */ /* 0x000fea000383ffff */
.L_x_190:
[----:B0-----:R0:W1:Y:S02]  /*8350*/  SYNCS.PHASECHK.TRANS64.TRYWAIT P0, [R6+URZ], R3 ;  /* 0x00000003060075a7 */ /* 0x001064000800017f */
[----:B-1----:R-:W-:Y:S05]  /*8360*/  @!P0 NANOSLEEP.SYNCS 0x989680 ;  /* 0x009896800000895d */ /* 0x002fea0003900000 */
[----:B------:R-:W1:Y:S02]  /*8370*/  @!P0 SYNCS.PHASECHK.TRANS64 P0, [R6+URZ], R3 ;  /* 0x00000003060085a7 */ /* 0x000e64000800007f */
[----:B-1----:R-:W-:Y:S05]  /*8380*/  @!P0 BRA `(.L_x_190) ;  /* 0xfffffffc00f08947 */ /* 0x002fea000383ffff */
[----:B------:R-:W-:Y:S05]  /*8390*/  BRA `(.L_x_208) ;  /* 0xfffffff800787947 */ /* 0x000fea000383ffff */
.L_x_191:
[----:B0-----:R0:W1:Y:S02]  /*83a0*/  SYNCS.PHASECHK.TRANS64.TRYWAIT P0, [R7+URZ], R4 ;  /* 0x00000004070075a7 */ /* 0x001064000800017f */
[----:B-1----:R-:W-:Y:S05]  /*83b0*/  @!P0 NANOSLEEP.SYNCS 0x989680 ;  /* 0x009896800000895d */ /* 0x002fea0003900000 */
[----:B------:R-:W1:Y:S02]  /*83c0*/  @!P0 SYNCS.PHASECHK.TRANS64 P0, [R7+URZ], R4 ;  /* 0x00000004070085a7 */ /* 0x000e64000800007f */
[----:B-1----:R-:W-:Y:S05]  /*83d0*/  @!P0 BRA `(.L_x_191) ;  /* 0xfffffffc00f08947 */ /* 0x002fea000383ffff */
[----:B------:R-:W-:Y:S05]  /*83e0*/  BRA `(.L_x_209) ;  /* 0xfffffff800887947 */ /* 0x000fea000383ffff */
.L_x_192:
[----:B-1----:R1:W2:Y:S02]  /*83f0*/  SYNCS.PHASECHK.TRANS64.TRYWAIT P0, [R6+URZ], R3 ;  /* 0x00000003060075a7 */ /* 0x0022a4000800017f */
[----:B--2---:R-:W-:Y:S05]  /*8400*/  @!P0 NANOSLEEP.SYNCS 0x989680 ;  /* 0x009896800000895d */ /* 0x004fea0003900000 */
[----:B------:R-:W2:Y:S02]  /*8410*/  @!P0 SYNCS.PHASECHK.TRANS64 P0, [R6+URZ], R3 ;  /* 0x00000003060085a7 */ /* 0x000ea4000800007f */
[----:B--2---:R-:W-:Y:S05]  /*8420*/  @!P0 BRA `(.L_x_192) ;  /* 0xfffffffc00f08947 */ /* 0x004fea000383ffff */
[----:B------:R-:W-:Y:S05]  /*8430*/  BRA `(.L_x_210) ;  /* 0xfffffff800907947 */ /* 0x000fea000383ffff */
.L_x_211:
[----:B------:R-:W-:-:S00]  /*8440*/  BRA `(.L_x_211) ;  /* 0xfffffffc00fc7947 */ /* 0x000fc0000383ffff */
[----:B------:R-:W-:-:S00]  /*8450*/  NOP ;  /* 0x0000000000007918 */ /* 0x000fc00000000000 */
        /* <DEDUP_REMOVED lines=10> */
.L_x_212:


//--------------------- .nv.global.init           --------------------------
	.section	.nv.global.init,"aw",@progbits
.nv.global.init:
	.type		$str$22,@object
	.size		$str$22,($str$23 - $str$22)
$str$22:
        /*0000*/ 	.byte	0x6b, 0x5f, 0x74, 0x69, 0x6c, 0x65, 0x5f, 0x63, 0x6f, 0x75, 0x6e, 0x74, 0x20, 0x3e, 0x3d, 0x20
        /*0010*/ 	.byte	0x31, 0x00
	.type		$str$23,@object
	.size		$str$23,(__unnamed_1 - $str$23)
$str$23:
        /*0012*/ 	.byte	0x2f, 0x74, 0x6d, 0x70, 0x2f, 0x63, 0x75, 0x74, 0x6c, 0x61, 0x73, 0x73, 0x5f, 0x73, 0x77, 0x65
        /*0022*/ 	.byte	0x65, 0x70, 0x5f, 0x73, 0x72, 0x63, 0x2f, 0x69, 0x6e, 0x63, 0x6c, 0x75, 0x64, 0x65, 0x2f, 0x63
        /*0032*/ 	.byte	0x75, 0x74, 0x6c, 0x61, 0x73, 0x73, 0x2f, 0x67, 0x65, 0x6d, 0x6d, 0x2f, 0x63, 0x6f, 0x6c, 0x6c
        /*0042*/ 	.byte	0x65, 0x63, 0x74, 0x69, 0x76, 0x65, 0x2f, 0x73, 0x6d, 0x39, 0x30, 0x5f, 0x6d, 0x6d, 0x61, 0x5f
        /*0052*/ 	.byte	0x74, 0x6d, 0x61, 0x5f, 0x67, 0x6d, 0x6d, 0x61, 0x5f, 0x73, 0x73, 0x5f, 0x77, 0x61, 0x72, 0x70
        /*0062*/ 	.byte	0x73, 0x70, 0x65, 0x63, 0x69, 0x61, 0x6c, 0x69, 0x7a, 0x65, 0x64, 0x2e, 0x68, 0x70, 0x70, 0x00
	.type		__unnamed_1,@object
	.size		__unnamed_1,(.L_0 - __unnamed_1)
__unnamed_1:
        /*0072*/ 	.byte	0x76, 0x6f, 0x69, 0x64, 0x20, 0x63, 0x75, 0x74, 0x6c, 0x61, 0x73, 0x73, 0x3a, 0x3a, 0x67, 0x65
        /* <DEDUP_REMOVED lines=181> */
        /*0bd2*/ 	.byte	0x69, 0x74, 0x79, 0x5d, 0x00
.L_0:


//--------------------- .nv.shared._ZN7cutlass13device_kernelINS_4gemm6kernel13GemmUniversalIN4cute5tupleIJiiiiEEENS1_10collective13CollectiveMmaINS1_34MainloopSm90TmaGmmaWarpSpecializedILi9ENS5_IJNS4_1CILi4EEESB_NSA_ILi1EEEEEENS1_32KernelTmaWarpSpecializedPingpongEEENS5_IJNSA_ILi64EEENSA_ILi128EEESG_EEENS_10bfloat16_tENS5_IJlSC_lEEESJ_SK_NS4_8TiledMMAINS4_8MMA_AtomIJNS4_4SM904GMMA28MMA_64x128x16_F32BF16BF16_SSILNSO_5MajorE0ELSQ_0ELNSO_7ScaleInE1ELSR_1EEEEEENS4_6LayoutINS5_IJSC_SC_SC_EEENS5_IJNSA_ILi0EEESW_SW_EEEEENS5_IJNS4_10UnderscoreESZ_SZ_EEEEENS4_23SM90_TMA_LOAD_MULTICASTENS4_14ComposedLayoutINS4_7SwizzleILi3ELi4ELi3EEENS4_18smem_ptr_flag_bitsILi16EEENSU_INS5_IJNSA_ILi8EEESG_EEENS5_IJSG_SC_EEEEEEEvNS4_8identityES12_S1C_vS1D_EENS_8epilogue10collective6detail29Sm90TmaWarpSpecializedAdapterINS1G_15DefaultEpilogueISJ_SK_SK_NS1F_6thread17LinearCombinationISJ_Li1EffLNS1K_9ScaleType4KindE0ELNS_15FloatRoundStyleE2ESJ_EENS1_15EpilogueDefaultEEEEEvvEEEEvNT_6ParamsE --------------------------
	.section	.nv.shared._ZN7cutlass13device_kernelINS_4gemm6kernel13GemmUniversalIN4cute5tupleIJiiiiEEENS1_10collective13CollectiveMmaINS1_34MainloopSm90TmaGmmaWarpSpecializedILi9ENS5_IJNS4_1CILi4EEESB_NSA_ILi1EEEEEENS1_32KernelTmaWarpSpecializedPingpongEEENS5_IJNSA_ILi64EEENSA_ILi128EEESG_EEENS_10bfloat16_tENS5_IJlSC_lEEESJ_SK_NS4_8TiledMMAINS4_8MMA_AtomIJNS4_4SM904GMMA28MMA_64x128x16_F32BF16BF16_SSILNSO_5MajorE0ELSQ_0ELNSO_7ScaleInE1ELSR_1EEEEEENS4_6LayoutINS5_IJSC_SC_SC_EEENS5_IJNSA_ILi0EEESW_SW_EEEEENS5_IJNS4_10UnderscoreESZ_SZ_EEEEENS4_23SM90_TMA_LOAD_MULTICASTENS4_14ComposedLayoutINS4_7SwizzleILi3ELi4ELi3EEENS4_18smem_ptr_flag_bitsILi16EEENSU_INS5_IJNSA_ILi8EEESG_EEENS5_IJSG_SC_EEEEEEEvNS4_8identityES12_S1C_vS1D_EENS_8epilogue10collective6detail29Sm90TmaWarpSpecializedAdapterINS1G_15DefaultEpilogueISJ_SK_SK_NS1F_6thread17LinearCombinationISJ_Li1EffLNS1K_9ScaleType4KindE0ELNS_15FloatRoundStyleE2ESJ_EENS1_15EpilogueDefaultEEEEEvvEEEEvNT_6ParamsE,"aw",@nobits
	.sectionflags	@""
	.align	16
	.zero		1024


//--------------------- .nv.shared.reserved.0     --------------------------
	.section	.nv.shared.reserved.0,"aw",@nobits
	.weak		__nv_reservedSMEM_offset_0_alias
	.size		__nv_reservedSMEM_offset_0_alias, 0, 0
	.other		__nv_reservedSMEM_offset_0_alias,@"STO_CUDA_RESERVED_SHARED STV_DEFAULT"
__nv_reservedSMEM_offset_0_alias:
	.zero		0


//--------------------- .nv.global                --------------------------
	.section	.nv.global,"aw",@nobits
.nv.global:
	.type		_ZN40_INTERNAL_2f8c4da8_4_k_cu_1caa4bf3_221184cute1_E,@object
	.size		_ZN40_INTERNAL_2f8c4da8_4_k_cu_1caa4bf3_221184cute1_E,(_ZN40_INTERNAL_2f8c4da8_4_k_cu_1caa4bf3_221184cuda3std3__45__cpo6cbeginE - _ZN40_INTERNAL_2f8c4da8_4_k_cu_1caa4bf3_221184cute1_E)
_ZN40_INTERNAL_2f8c4da8_4_k_cu_1caa4bf3_221184cute1_E:
	.zero		1
	.type		_ZN40_INTERNAL_2f8c4da8_4_k_cu_1caa4bf3_221184cuda3std3__45__cpo6cbeginE,@object
	.size		_ZN40_INTERNAL_2f8c4da8_4_k_cu_1caa4bf3_221184cuda3std3__45__cpo6cbeginE,(_ZN40_INTERNAL_2f8c4da8_4_k_cu_1caa4bf3_221184cuda3std3__48in_placeE - _ZN40_INTERNAL_2f8c4da8_4_k_cu_1caa4bf3_221184cuda3std3__45__cpo6cbeginE)
_ZN40_INTERNAL_2f8c4da8_4_k_cu_1caa4bf3_221184cuda3std3__45__cpo6cbeginE:
	.zero		1
	.type		_ZN40_INTERNAL_2f8c4da8_4_k_cu_1caa4bf3_221184cuda3std3__48in_placeE,@object
	.size		_ZN40_INTERNAL_2f8c4da8_4_k_cu_1caa4bf3_221184cuda3std3__48in_placeE,(_ZN40_INTERNAL_2f8c4da8_4_k_cu_1caa4bf3_221184cuda3std6ranges3__45__cpo9iter_moveE - _ZN40_INTERNAL_2f8c4da8_4_k_cu_1caa4bf3_221184cuda3std3__48in_placeE)
_ZN40_INTERNAL_2f8c4da8_4_k_cu_1caa4bf3_221184cuda3std3__48in_placeE:
	.zero		1
	.type		_ZN40_INTERNAL_2f8c4da8_4_k_cu_1caa4bf3_221184cuda3std6ranges3__45__cpo9iter_moveE,@object
	.size		_ZN40_INTERNAL_2f8c4da8_4_k_cu_1caa4bf3_221184cuda3std6ranges3__45__cpo9iter_moveE,(_ZN40_INTERNAL_2f8c4da8_4_k_cu_1caa4bf3_221184cuda3std3__45__cpo5beginE - _ZN40_INTERNAL_2f8c4da8_4_k_cu_1caa4bf3_221184cuda3std6ranges3__45__cpo9iter_moveE)
_ZN40_INTERNAL_2f8c4da8_4_k_cu_1caa4bf3_221184cuda3std6ranges3__45__cpo9iter_moveE:
	.zero		1
	.type		_ZN40_INTERNAL_2f8c4da8_4_k_cu_1caa4bf3_221184cuda3std3__45__cpo5beginE,@object
	.size		_ZN40_INTERNAL_2f8c4da8_4_k_cu_1caa4bf3_221184cuda3std3__45__cpo5beginE,(_ZN40_INTERNAL_2f8c4da8_4_k_cu_1caa4bf3_221184cuda3std3__442_GLOBAL__N__2f8c4da8_4_k_cu_1caa4bf3_221186ignoreE - _ZN40_INTERNAL_2f8c4da8_4_k_cu_1caa4bf3_221184cuda3std3__45__cpo5beginE)
_ZN40_INTERNAL_2f8c4da8_4_k_cu_1caa4bf3_221184cuda3std3__45__cpo5beginE:
	.zero		1
	.type		_ZN40_INTERNAL_2f8c4da8_4_k_cu_1caa4bf3_221184cuda3std3__442_GLOBAL__N__2f8c4da8_4_k_cu_1caa4bf3_221186ignoreE,@object
	.size		_ZN40_INTERNAL_2f8c4da8_4_k_cu_1caa4bf3_221184cuda3std3__442_GLOBAL__N__2f8c4da8_4_k_cu_1caa4bf3_221186ignoreE,(_ZN40_INTERNAL_2f8c4da8_4_k_cu_1caa4bf3_221184cute7productE - _ZN40_INTERNAL_2f8c4da8_4_k_cu_1caa4bf3_221184cuda3std3__442_GLOBAL__N__2f8c4da8_4_k_cu_1caa4bf3_221186ignoreE)
_ZN40_INTERNAL_2f8c4da8_4_k_cu_1caa4bf3_221184cuda3std3__442_GLOBAL__N__2f8c4da8_4_k_cu_1caa4bf3_221186ignoreE:
	.zero		1
	.type		_ZN40_INTERNAL_2f8c4da8_4_k_cu_1caa4bf3_221184cute7productE,@object
	.size		_ZN40_INTERNAL_2f8c4da8_4_k_cu_1caa4bf3_221184cute7productE,(_ZN40_INTERNAL_2f8c4da8_4_k_cu_1caa4bf3_221184cuda3std3__45__cpo3endE - _ZN40_INTERNAL_2f8c4da8_4_k_cu_1caa4bf3_221184cute7productE)
_ZN40_INTERNAL_2f8c4da8_4_k_cu_1caa4bf3_221184cute7productE:
	.zero		1
	.type		_ZN40_INTERNAL_2f8c4da8_4_k_cu_1caa4bf3_221184cuda3std3__45__cpo3endE,@object
	.size		_ZN40_INTERNAL_2f8c4da8_4_k_cu_1caa4bf3_221184cuda3std3__45__cpo3endE,(_ZN40_INTERNAL_2f8c4da8_4_k_cu_1caa4bf3_221184cuda3std3__419piecewise_constructE - _ZN40_INTERNAL_2f8c4da8_4_k_cu_1caa4bf3_221184cuda3std3__45__cpo3endE)
_ZN40_INTERNAL_2f8c4da8_4_k_cu_1caa4bf3_221184cuda3std3__45__cpo3endE:
	.zero		1
	.type		_ZN40_INTERNAL_2f8c4da8_4_k_cu_1caa4bf3_221184cuda3std3__419piecewise_constructE,@object
	.size		_ZN40_INTERNAL_2f8c4da8_4_k_cu_1caa4bf3_221184cuda3std3__419piecewise_constructE,(_ZN40_INTERNAL_2f8c4da8_4_k_cu_1caa4bf3_221184cuda3std3__45__cpo4cendE - _ZN40_INTERNAL_2f8c4da8_4_k_cu_1caa4bf3_221184cuda3std3__419piecewise_constructE)
_ZN40_INTERNAL_2f8c4da8_4_k_cu_1caa4bf3_221184cuda3std3__419piecewise_constructE:
	.zero		1
	.type		_ZN40_INTERNAL_2f8c4da8_4_k_cu_1caa4bf3_221184cuda3std3__45__cpo4cendE,@object
	.size		_ZN40_INTERNAL_2f8c4da8_4_k_cu_1caa4bf3_221184cuda3std3__45__cpo4cendE,(_ZN40_INTERNAL_2f8c4da8_4_k_cu_1caa4bf3_221184cuda3std6ranges3__45__cpo4swapE - _ZN40_INTERNAL_2f8c4da8_4_k_cu_1caa4bf3_221184cuda3std3__45__cpo4cendE)
_ZN40_INTERNAL_2f8c4da8_4_k_cu_1caa4bf3_221184cuda3std3__45__cpo4cendE:
	.zero		1
	.type		_ZN40_INTERNAL_2f8c4da8_4_k_cu_1caa4bf3_221184cuda3std6ranges3__45__cpo4swapE,@object
	.size		_ZN40_INTERNAL_2f8c4da8_4_k_cu_1caa4bf3_221184cuda3std6ranges3__45__cpo4swapE,(.L_8 - _ZN40_INTERNAL_2f8c4da8_4_k_cu_1caa4bf3_221184cuda3std6ranges3__45__cpo4swapE)
_ZN40_INTERNAL_2f8c4da8_4_k_cu_1caa4bf3_221184cuda3std6ranges3__45__cpo4swapE:
	.zero		1
.L_8:


//--------------------- .nv.constant0._ZN7cutlass13device_kernelINS_4gemm6kernel13GemmUniversalIN4cute5tupleIJiiiiEEENS1_10collective13CollectiveMmaINS1_34MainloopSm90TmaGmmaWarpSpecializedILi9ENS5_IJNS4_1CILi4EEESB_NSA_ILi1EEEEEENS1_32KernelTmaWarpSpecializedPingpongEEENS5_IJNSA_ILi64EEENSA_ILi128EEESG_EEENS_10bfloat16_tENS5_IJlSC_lEEESJ_SK_NS4_8TiledMMAINS4_8MMA_AtomIJNS4_4SM904GMMA28MMA_64x128x16_F32BF16BF16_SSILNSO_5MajorE0ELSQ_0ELNSO_7ScaleInE1ELSR_1EEEEEENS4_6LayoutINS5_IJSC_SC_SC_EEENS5_IJNSA_ILi0EEESW_SW_EEEEENS5_IJNS4_10UnderscoreESZ_SZ_EEEEENS4_23SM90_TMA_LOAD_MULTICASTENS4_14ComposedLayoutINS4_7SwizzleILi3ELi4ELi3EEENS4_18smem_ptr_flag_bitsILi16EEENSU_INS5_IJNSA_ILi8EEESG_EEENS5_IJSG_SC_EEEEEEEvNS4_8identityES12_S1C_vS1D_EENS_8epilogue10collective6detail29Sm90TmaWarpSpecializedAdapterINS1G_15DefaultEpilogueISJ_SK_SK_NS1F_6thread17LinearCombinationISJ_Li1EffLNS1K_9ScaleType4KindE0ELNS_15FloatRoundStyleE2ESJ_EENS1_15EpilogueDefaultEEEEEvvEEEEvNT_6ParamsE --------------------------
	.section	.nv.constant0._ZN7cutlass13device_kernelINS_4gemm6kernel13GemmUniversalIN4cute5tupleIJiiiiEEENS1_10collective13CollectiveMmaINS1_34MainloopSm90TmaGmmaWarpSpecializedILi9ENS5_IJNS4_1CILi4EEESB_NSA_ILi1EEEEEENS1_32KernelTmaWarpSpecializedPingpongEEENS5_IJNSA_ILi64EEENSA_ILi128EEESG_EEENS_10bfloat16_tENS5_IJlSC_lEEESJ_SK_NS4_8TiledMMAINS4_8MMA_AtomIJNS4_4SM904GMMA28MMA_64x128x16_F32BF16BF16_SSILNSO_5MajorE0ELSQ_0ELNSO_7ScaleInE1ELSR_1EEEEEENS4_6LayoutINS5_IJSC_SC_SC_EEENS5_IJNSA_ILi0EEESW_SW_EEEEENS5_IJNS4_10UnderscoreESZ_SZ_EEEEENS4_23SM90_TMA_LOAD_MULTICASTENS4_14ComposedLayoutINS4_7SwizzleILi3ELi4ELi3EEENS4_18smem_ptr_flag_bitsILi16EEENSU_INS5_IJNSA_ILi8EEESG_EEENS5_IJSG_SC_EEEEEEEvNS4_8identityES12_S1C_vS1D_EENS_8epilogue10collective6detail29Sm90TmaWarpSpecializedAdapterINS1G_15DefaultEpilogueISJ_SK_SK_NS1F_6thread17LinearCombinationISJ_Li1EffLNS1K_9ScaleType4KindE0ELNS_15FloatRoundStyleE2ESJ_EENS1_15EpilogueDefaultEEEEEvvEEEEvNT_6ParamsE,"a",@progbits
	.sectionflags	@""
	.align	4
.nv.constant0._ZN7cutlass13device_kernelINS_4gemm6kernel13GemmUniversalIN4cute5tupleIJiiiiEEENS1_10collective13CollectiveMmaINS1_34MainloopSm90TmaGmmaWarpSpecializedILi9ENS5_IJNS4_1CILi4EEESB_NSA_ILi1EEEEEENS1_32KernelTmaWarpSpecializedPingpongEEENS5_IJNSA_ILi64EEENSA_ILi128EEESG_EEENS_10bfloat16_tENS5_IJlSC_lEEESJ_SK_NS4_8TiledMMAINS4_8MMA_AtomIJNS4_4SM904GMMA28MMA_64x128x16_F32BF16BF16_SSILNSO_5MajorE0ELSQ_0ELNSO_7ScaleInE1ELSR_1EEEEEENS4_6LayoutINS5_IJSC_SC_SC_EEENS5_IJNSA_ILi0EEESW_SW_EEEEENS5_IJNS4_10UnderscoreESZ_SZ_EEEEENS4_23SM90_TMA_LOAD_MULTICASTENS4_14ComposedLayoutINS4_7SwizzleILi3ELi4ELi3EEENS4_18smem_ptr_flag_bitsILi16EEENSU_INS5_IJNSA_ILi8EEESG_EEENS5_IJSG_SC_EEEEEEEvNS4_8identityES12_S1C_vS1D_EENS_8epilogue10collective6detail29Sm90TmaWarpSpecializedAdapterINS1G_15DefaultEpilogueISJ_SK_SK_NS1F_6thread17LinearCombinationISJ_Li1EffLNS1K_9ScaleType4KindE0ELNS_15FloatRoundStyleE2ESJ_EENS1_15EpilogueDefaultEEEEEvvEEEEvNT_6ParamsE:
	.zero		1664


//--------------------- SYMBOLS --------------------------

	.type		.nv.reservedSmem.offset0,@object
	.size		.nv.reservedSmem.offset0,0x4
	.type		__assertfail,@function
